	.target	sm_90a

	.elftype	@"ET_EXEC"


//--------------------- .note.nv.tkinfo           --------------------------
	.section	.note.nv.tkinfo,"",@"SHT_NOTE"
	.sectionflags	@"SHF_NOTE_NV_TKINFO"
	.tkinfo
        /*0018*/ 	.word	0x00000002
        /*0030*/ 	.string	""
        /*0030*/ 	.string	"ptxas"
        /*0030*/ 	.string	"Cuda compilation tools, release 13.0, V13.0.88"
        /*0030*/ 	.string	"Build cuda_13.0.r13.0/compiler.36424714_0"
        /*0030*/ 	.string	"-arch sm_90a -m 64 "



//--------------------- .note.nv.cuinfo           --------------------------
	.section	.note.nv.cuinfo,"",@"SHT_NOTE"
	.sectionflags	@"SHF_NOTE_NV_CUINFO"
        /*0018*/ 	.short	0x0002
        /*001a*/ 	.short	0x005a
        /*001c*/ 	.short	0x0082
	.zero		2


//--------------------- .nv.info                  --------------------------
	.section	.nv.info,"",@"SHT_CUDA_INFO"
	.align	4


	//----- nvinfo : EIATTR_REGCOUNT
	.align		4
        /*0000*/ 	.byte	0x04, 0x2f
        /*0002*/ 	.short	(.L_15 - .L_14)
	.align		4
.L_14:
        /*0004*/ 	.word	index@(_ZN7cutlass13device_kernelINS_4gemm6kernel13GemmUniversalIN4cute5tupleIJiiiiEEENS1_10collective13CollectiveMmaINS1_34MainloopSm90TmaGmmaWarpSpecializedILi2ENS5_IJNS4_1CILi2EEENSA_ILi1EEESC_EEENS1_35KernelTmaWarpSpecializedCooperativeEEENS5_IJNSA_ILi192EEENSA_ILi160EEENSA_ILi128EEEEEENS_10bfloat16_tENS5_IJlSC_lEEESK_SL_NS4_8TiledMMAINS4_8MMA_AtomIJNS4_4SM904GMMA27MMA_64x32x16_F32BF16BF16_SSILNSP_5MajorE0ELSR_0ELNSP_7ScaleInE1ELSS_1EEEEEENS4_6LayoutISD_NS5_IJSC_NSA_ILi0EEESW_EEEEENS5_IJNS4_10UnderscoreESZ_SZ_EEEEENS4_13SM90_TMA_LOADENS4_14ComposedLayoutINS4_7SwizzleILi3ELi4ELi3EEENS4_18smem_ptr_flag_bitsILi16EEENSV_INS5_IJNSA_ILi8EEENSA_ILi64EEEEEENS5_IJS19_SC_EEEEEEEvNS4_8identityENS4_23SM90_TMA_LOAD_MULTICASTES1D_vS1E_EENS_8epilogue10collective6detail29Sm90TmaWarpSpecializedAdapterINS1I_15DefaultEpilogueISK_SL_SL_NS1H_6thread17LinearCombinationISK_Li1EffLNS1M_9ScaleType4KindE0ELNS_15FloatRoundStyleE2ESK_EENS1_15EpilogueDefaultEEEEEvvEEEEvNT_6ParamsE)
        /*0008*/ 	.word	0x000000a8


	//----- nvinfo : EIATTR_FRAME_SIZE
	.align		4
.L_15:
        /*000c*/ 	.byte	0x04, 0x11
        /*000e*/ 	.short	(.L_17 - .L_16)
	.align		4
.L_16:
        /*0010*/ 	.word	index@(_ZN7cutlass13device_kernelINS_4gemm6kernel13GemmUniversalIN4cute5tupleIJiiiiEEENS1_10collective13CollectiveMmaINS1_34MainloopSm90TmaGmmaWarpSpecializedILi2ENS5_IJNS4_1CILi2EEENSA_ILi1EEESC_EEENS1_35KernelTmaWarpSpecializedCooperativeEEENS5_IJNSA_ILi192EEENSA_ILi160EEENSA_ILi128EEEEEENS_10bfloat16_tENS5_IJlSC_lEEESK_SL_NS4_8TiledMMAINS4_8MMA_AtomIJNS4_4SM904GMMA27MMA_64x32x16_F32BF16BF16_SSILNSP_5MajorE0ELSR_0ELNSP_7ScaleInE1ELSS_1EEEEEENS4_6LayoutISD_NS5_IJSC_NSA_ILi0EEESW_EEEEENS5_IJNS4_10UnderscoreESZ_SZ_EEEEENS4_13SM90_TMA_LOADENS4_14ComposedLayoutINS4_7SwizzleILi3ELi4ELi3EEENS4_18smem_ptr_flag_bitsILi16EEENSV_INS5_IJNSA_ILi8EEENSA_ILi64EEEEEENS5_IJS19_SC_EEEEEEEvNS4_8identityENS4_23SM90_TMA_LOAD_MULTICASTES1D_vS1E_EENS_8epilogue10collective6detail29Sm90TmaWarpSpecializedAdapterINS1I_15DefaultEpilogueISK_SL_SL_NS1H_6thread17LinearCombinationISK_Li1EffLNS1M_9ScaleType4KindE0ELNS_15FloatRoundStyleE2ESK_EENS1_15EpilogueDefaultEEEEEvvEEEEvNT_6ParamsE)
        /*0014*/ 	.word	0x00000008


	//----- nvinfo : EIATTR_MIN_STACK_SIZE
	.align		4
.L_17:
        /*0018*/ 	.byte	0x04, 0x12
        /*001a*/ 	.short	(.L_19 - .L_18)
	.align		4
.L_18:
        /*001c*/ 	.word	index@(_ZN7cutlass13device_kernelINS_4gemm6kernel13GemmUniversalIN4cute5tupleIJiiiiEEENS1_10collective13CollectiveMmaINS1_34MainloopSm90TmaGmmaWarpSpecializedILi2ENS5_IJNS4_1CILi2EEENSA_ILi1EEESC_EEENS1_35KernelTmaWarpSpecializedCooperativeEEENS5_IJNSA_ILi192EEENSA_ILi160EEENSA_ILi128EEEEEENS_10bfloat16_tENS5_IJlSC_lEEESK_SL_NS4_8TiledMMAINS4_8MMA_AtomIJNS4_4SM904GMMA27MMA_64x32x16_F32BF16BF16_SSILNSP_5MajorE0ELSR_0ELNSP_7ScaleInE1ELSS_1EEEEEENS4_6LayoutISD_NS5_IJSC_NSA_ILi0EEESW_EEEEENS5_IJNS4_10UnderscoreESZ_SZ_EEEEENS4_13SM90_TMA_LOADENS4_14ComposedLayoutINS4_7SwizzleILi3ELi4ELi3EEENS4_18smem_ptr_flag_bitsILi16EEENSV_INS5_IJNSA_ILi8EEENSA_ILi64EEEEEENS5_IJS19_SC_EEEEEEEvNS4_8identityENS4_23SM90_TMA_LOAD_MULTICASTES1D_vS1E_EENS_8epilogue10collective6detail29Sm90TmaWarpSpecializedAdapterINS1I_15DefaultEpilogueISK_SL_SL_NS1H_6thread17LinearCombinationISK_Li1EffLNS1M_9ScaleType4KindE0ELNS_15FloatRoundStyleE2ESK_EENS1_15EpilogueDefaultEEEEEvvEEEEvNT_6ParamsE)
        /*0020*/ 	.word	0x00000008
.L_19:


//--------------------- .nv.compat                --------------------------
	.section	.nv.compat,"",@"SHT_CUDA_COMPAT_INFO"
	.align	4
        /*0000*/ 	.byte	0x02, 0x09, 0x01, 0x00, 0x02, 0x02, 0x04, 0x00, 0x02, 0x05, 0x05, 0x00, 0x03, 0x07, 0x01, 0x01
        /*0010*/ 	.byte	0x02, 0x03, 0x01, 0x00, 0x02, 0x06, 0x01, 0x00, 0x04, 0x0b, 0x08, 0x00, 0x00, 0x00, 0x00, 0x00
        /*0020*/ 	.byte	0x00, 0x00, 0x00, 0x00


//--------------------- .nv.info._ZN7cutlass13device_kernelINS_4gemm6kernel13GemmUniversalIN4cute5tupleIJiiiiEEENS1_10collective13CollectiveMmaINS1_34MainloopSm90TmaGmmaWarpSpecializedILi2ENS5_IJNS4_1CILi2EEENSA_ILi1EEESC_EEENS1_35KernelTmaWarpSpecializedCooperativeEEENS5_IJNSA_ILi192EEENSA_ILi160EEENSA_ILi128EEEEEENS_10bfloat16_tENS5_IJlSC_lEEESK_SL_NS4_8TiledMMAINS4_8MMA_AtomIJNS4_4SM904GMMA27MMA_64x32x16_F32BF16BF16_SSILNSP_5MajorE0ELSR_0ELNSP_7ScaleInE1ELSS_1EEEEEENS4_6LayoutISD_NS5_IJSC_NSA_ILi0EEESW_EEEEENS5_IJNS4_10UnderscoreESZ_SZ_EEEEENS4_13SM90_TMA_LOADENS4_14ComposedLayoutINS4_7SwizzleILi3ELi4ELi3EEENS4_18smem_ptr_flag_bitsILi16EEENSV_INS5_IJNSA_ILi8EEENSA_ILi64EEEEEENS5_IJS19_SC_EEEEEEEvNS4_8identityENS4_23SM90_TMA_LOAD_MULTICASTES1D_vS1E_EENS_8epilogue10collective6detail29Sm90TmaWarpSpecializedAdapterINS1I_15DefaultEpilogueISK_SL_SL_NS1H_6thread17LinearCombinationISK_Li1EffLNS1M_9ScaleType4KindE0ELNS_15FloatRoundStyleE2ESK_EENS1_15EpilogueDefaultEEEEEvvEEEEvNT_6ParamsE --------------------------
	.section	.nv.info._ZN7cutlass13device_kernelINS_4gemm6kernel13GemmUniversalIN4cute5tupleIJiiiiEEENS1_10collective13CollectiveMmaINS1_34MainloopSm90TmaGmmaWarpSpecializedILi2ENS5_IJNS4_1CILi2EEENSA_ILi1EEESC_EEENS1_35KernelTmaWarpSpecializedCooperativeEEENS5_IJNSA_ILi192EEENSA_ILi160EEENSA_ILi128EEEEEENS_10bfloat16_tENS5_IJlSC_lEEESK_SL_NS4_8TiledMMAINS4_8MMA_AtomIJNS4_4SM904GMMA27MMA_64x32x16_F32BF16BF16_SSILNSP_5MajorE0ELSR_0ELNSP_7ScaleInE1ELSS_1EEEEEENS4_6LayoutISD_NS5_IJSC_NSA_ILi0EEESW_EEEEENS5_IJNS4_10UnderscoreESZ_SZ_EEEEENS4_13SM90_TMA_LOADENS4_14ComposedLayoutINS4_7SwizzleILi3ELi4ELi3EEENS4_18smem_ptr_flag_bitsILi16EEENSV_INS5_IJNSA_ILi8EEENSA_ILi64EEEEEENS5_IJS19_SC_EEEEEEEvNS4_8identityENS4_23SM90_TMA_LOAD_MULTICASTES1D_vS1E_EENS_8epilogue10collective6detail29Sm90TmaWarpSpecializedAdapterINS1I_15DefaultEpilogueISK_SL_SL_NS1H_6thread17LinearCombinationISK_Li1EffLNS1M_9ScaleType4KindE0ELNS_15FloatRoundStyleE2ESK_EENS1_15EpilogueDefaultEEEEEvvEEEEvNT_6ParamsE,"",@"SHT_CUDA_INFO"
	.sectionflags	@""
	.align	4


	//----- nvinfo : EIATTR_CUDA_API_VERSION
	.align		4
        /*0000*/ 	.byte	0x04, 0x37
        /*0002*/ 	.short	(.L_21 - .L_20)
.L_20:
        /*0004*/ 	.word	0x00000082


	//----- nvinfo : EIATTR_KPARAM_INFO
	.align		4
.L_21:
        /*0008*/ 	.byte	0x04, 0x17
        /*000a*/ 	.short	(.L_23 - .L_22)
.L_22:
        /*000c*/ 	.word	0x00000000
        /*0010*/ 	.short	0x0000
        /*0012*/ 	.short	0x0070
        /*0014*/ 	.byte	0x00, 0xf0, 0x01, 0x10


	//----- nvinfo : EIATTR_SPARSE_MMA_MASK
	.align		4
.L_23:
        /*0018*/ 	.byte	0x03, 0x50
        /*001a*/ 	.short	0x0000


	//----- nvinfo : EIATTR_MAXREG_COUNT
	.align		4
        /*001c*/ 	.byte	0x03, 0x1b
        /*001e*/ 	.short	0x00a8


	//----- nvinfo : EIATTR_NUM_BARRIERS
	.align		4
        /*0020*/ 	.byte	0x02, 0x4c
        /*0022*/ 	.byte	0x01
	.zero		1


	//----- nvinfo : EIATTR_EXTERNS
	.align		4
        /*0024*/ 	.byte	0x04, 0x0f
        /*0026*/ 	.short	(.L_25 - .L_24)


	//   ....[0]....
	.align		4
.L_24:
        /*0028*/ 	.word	index@(__assertfail)


	//----- nvinfo : EIATTR_ANNOTATIONS
	.align		4
.L_25:
        /*002c*/ 	.byte	0x04, 0x55
        /*002e*/ 	.short	(.L_27 - .L_26)


	//   ....[0]....
.L_26:
        /*0030*/ 	.word	0x00000001
        /*0034*/ 	.byte	0xa0, 0x09, 0x00, 0x00, 0x01, 0x00, 0x00, 0x00, 0xd0, 0x09, 0x00, 0x00, 0x01, 0x00, 0x00, 0x00
        /*0044*/ 	.byte	0xc0, 0x0e, 0x00, 0x00, 0x01, 0x00, 0x00, 0x00, 0xd0, 0x0e, 0x00, 0x00, 0x01, 0x00, 0x00, 0x00
        /*0054*/ 	.byte	0x60, 0x57, 0x00, 0x00, 0x01, 0x00, 0x00, 0x00, 0xb0, 0x57, 0x00, 0x00, 0x01, 0x00, 0x00, 0x00
        /*0064*/ 	.byte	0x70, 0xf7, 0x00, 0x00, 0x01, 0x00, 0x00, 0x00, 0x60, 0xfd, 0x00, 0x00, 0x01, 0x00, 0x00, 0x00
        /*0074*/ 	.byte	0x70, 0xfd, 0x00, 0x00


	//----- nvinfo : EIATTR_MERCURY_ISA_VERSION
	.align		4
.L_27:
        /*0078*/ 	.byte	0x03, 0x5f
        /*007a*/ 	.short	0x0101


	//----- nvinfo : EIATTR_INT_WARP_WIDE_INSTR_OFFSETS
	.align		4
        /*007c*/ 	.byte	0x04, 0x31
        /*007e*/ 	.short	(.L_29 - .L_28)


	//   ....[0]....
.L_28:
        /*0080*/ 	.word	0x00000450


	//   ....[1]....
        /*0084*/ 	.word	0x00000470


	//   ....[2]....
        /*0088*/ 	.word	0x00000630


	//----- nvinfo : EIATTR_COOP_GROUP_MASK_REGIDS
	.align		4
.L_29:
        /*008c*/ 	.byte	0x04, 0x29
        /*008e*/ 	.short	(.L_31 - .L_30)


	//   ....[0]....
.L_30:
        /*0090*/ 	.word	0xffffffff


	//   ....[1]....
        /*0094*/ 	.word	0xffffffff


	//   ....[2]....
        /*0098*/ 	.word	0xffffffff


	//   ....[3]....
        /*009c*/ 	.word	0xffffffff


	//   ....[4]....
        /*00a0*/ 	.word	0xffffffff


	//   ....[5]....
        /*00a4*/ 	.word	0xffffffff


	//----- nvinfo : EIATTR_COOP_GROUP_INSTR_OFFSETS
	.align		4
.L_31:
        /*00a8*/ 	.byte	0x04, 0x28
        /*00aa*/ 	.short	(.L_33 - .L_32)


	//   ....[0]....
.L_32:
        /*00ac*/ 	.word	0x00000070


	//   ....[1]....
        /*00b0*/ 	.word	0x00000080


	//   ....[2]....
        /*00b4*/ 	.word	0x00000140


	//   ....[3]....
        /*00b8*/ 	.word	0x000002a0


	//   ....[4]....
        /*00bc*/ 	.word	0x000007c0


	//   ....[5]....
        /*00c0*/ 	.word	0x000012b0


	//----- nvinfo : EIATTR_REG_RECONFIG
	.align		4
.L_33:
        /*00c4*/ 	.byte	0x01, 0x54
	.zero		2


	//----- nvinfo : EIATTR_SYSCALL_OFFSETS
	.align		4
        /*00c8*/ 	.byte	0x04, 0x46
        /*00ca*/ 	.short	(.L_35 - .L_34)


	//   ....[0]....
.L_34:
        /*00cc*/ 	.word	0x00001460


	//----- nvinfo : EIATTR_MBARRIER_INSTR_OFFSETS
	.align		4
.L_35:
        /*00d0*/ 	.byte	0x04, 0x39
        /*00d2*/ 	.short	(.L_37 - .L_36)


	//   ....[0]....
.L_36:
        /*00d4*/ 	.word	0x00000240
        /*00d8*/ 	.word	0x000000ff
        /*00dc*/ 	.word	0x00000000
        /*00e0*/ 	.short	0x0100
        /*00e2*/ 	.byte	0x08
	.zero		1


	//   ....[1]....
        /*00e4*/ 	.word	0x00000250
        /*00e8*/ 	.word	0x000000ff
        /*00ec*/ 	.word	0x00000010
        /*00f0*/ 	.short	0x0100
        /*00f2*/ 	.byte	0x08
	.zero		1


	//   ....[2]....
        /*00f4*/ 	.word	0x00000260
        /*00f8*/ 	.word	0x000000ff
        /*00fc*/ 	.word	0x00000008
        /*0100*/ 	.short	0x0100
        /*0102*/ 	.byte	0x08
	.zero		1


	//   ....[3]....
        /*0104*/ 	.word	0x00000270
        /*0108*/ 	.word	0x000000ff
        /*010c*/ 	.word	0x00000018
        /*0110*/ 	.short	0x0100
        /*0112*/ 	.byte	0x08
	.zero		1


	//   ....[4]....
        /*0114*/ 	.word	0x000006c0
        /*0118*/ 	.word	0x000000ff
        /*011c*/ 	.word	0x00000030
        /*0120*/ 	.short	0x0100
        /*0122*/ 	.byte	0x06
	.zero		1


	//   ....[5]....
        /*0124*/ 	.word	0x00000750
        /*0128*/ 	.word	0x000000ff
        /*012c*/ 	.word	0x00000038
        /*0130*/ 	.short	0x0100
        /*0132*/ 	.byte	0x06
	.zero		1


	//   ....[6]....
        /*0134*/ 	.word	0x000014e0
        /*0138*/ 	.word	0x00000003
        /*013c*/ 	.word	0x00000000
        /*0140*/ 	.short	0x010a
        /*0142*/ 	.byte	0x3f
	.zero		1


	//   ....[7]....
        /*0144*/ 	.word	0x00001520
        /*0148*/ 	.word	0x00000003
        /*014c*/ 	.word	0x00000000
        /*0150*/ 	.short	0x010a
        /*0152*/ 	.byte	0x3f
	.zero		1


	//   ....[8]....
        /*0154*/ 	.word	0x00003590
        /*0158*/ 	.word	0x000000ff
        /*015c*/ 	.word	0x00000000
        /*0160*/ 	.short	0x010a
        /*0162*/ 	.byte	0x04
	.zero		1


	//   ....[9]....
        /*0164*/ 	.word	0x000035d0
        /*0168*/ 	.word	0x000000ff
        /*016c*/ 	.word	0x00000000
        /*0170*/ 	.short	0x010a
        /*0172*/ 	.byte	0x04
	.zero		1


	//   ....[10]....
        /*0174*/ 	.word	0x000054f0
        /*0178*/ 	.word	0x00000004
        /*017c*/ 	.word	0x00000000
        /*0180*/ 	.short	0x0101
        /*0182*/ 	.byte	0x3f
	.zero		1


	//   ....[11]....
        /*0184*/ 	.word	0x00005720
        /*0188*/ 	.word	0x00000000
        /*018c*/ 	.word	0x00000000
        /*0190*/ 	.short	0x0101
        /*0192*/ 	.byte	0x3f
	.zero		1


	//   ....[12]....
        /*0194*/ 	.word	0x000106b0
        /*0198*/ 	.word	0x0000000f
        /*019c*/ 	.word	0x00000010
        /*01a0*/ 	.short	0x010a
        /*01a2*/ 	.byte	0x3f
	.zero		1


	//   ....[13]....
        /*01a4*/ 	.word	0x00010b50
        /*01a8*/ 	.word	0x00000003
        /*01ac*/ 	.word	0x00000038
        /*01b0*/ 	.short	0x0101
        /*01b2*/ 	.byte	0x3f
	.zero		1


	//   ....[14]....
        /*01b4*/ 	.word	0x00011280
        /*01b8*/ 	.word	0x00000007
        /*01bc*/ 	.word	0x00000000
        /*01c0*/ 	.short	0x010a
        /*01c2*/ 	.byte	0x3f
	.zero		1


	//   ....[15]....
        /*01c4*/ 	.word	0x00011300
        /*01c8*/ 	.word	0x00000003
        /*01cc*/ 	.word	0x00000000
        /*01d0*/ 	.short	0x010a
        /*01d2*/ 	.byte	0x3f
	.zero		1


	//   ....[16]....
        /*01d4*/ 	.word	0x00011360
        /*01d8*/ 	.word	0x00000003
        /*01dc*/ 	.word	0x00000000
        /*01e0*/ 	.short	0x010a
        /*01e2*/ 	.byte	0x3f
	.zero		1


	//   ....[17]....
        /*01e4*/ 	.word	0x000113c0
        /*01e8*/ 	.word	0x00000005
        /*01ec*/ 	.word	0x00000000
        /*01f0*/ 	.short	0x010a
        /*01f2*/ 	.byte	0x3f
	.zero		1


	//   ....[18]....
        /*01f4*/ 	.word	0x00011490
        /*01f8*/ 	.word	0x0000000f
        /*01fc*/ 	.word	0x00000010
        /*0200*/ 	.short	0x010a
        /*0202*/ 	.byte	0x3f
	.zero		1


	//   ....[19]....
        /*0204*/ 	.word	0x00011560
        /*0208*/ 	.word	0x00000007
        /*020c*/ 	.word	0x00000000
        /*0210*/ 	.short	0x010a
        /*0212*/ 	.byte	0x3f
	.zero		1


	//----- nvinfo : EIATTR_NUM_MBARRIERS
	.align		4
.L_37:
        /*0214*/ 	.byte	0x03, 0x38
        /*0216*/ 	.short	0x0006


	//----- nvinfo : EIATTR_EXIT_INSTR_OFFSETS
	.align		4
        /*0218*/ 	.byte	0x04, 0x1c
        /*021a*/ 	.short	(.L_39 - .L_38)


	//   ....[0]....
.L_38:
        /*021c*/ 	.word	0x00000940


	//   ....[1]....
        /*0220*/ 	.word	0x000011c0


	//   ....[2]....
        /*0224*/ 	.word	0x0000fda0


	//   ....[3]....
        /*0228*/ 	.word	0x00010340


	//   ....[4]....
        /*022c*/ 	.word	0x00011350


	//----- nvinfo : EIATTR_MAX_THREADS
	.align		4
.L_39:
        /*0230*/ 	.byte	0x04, 0x05
        /*0232*/ 	.short	(.L_41 - .L_40)
.L_40:
        /*0234*/ 	.word	0x00000180
        /*0238*/ 	.word	0x00000001
        /*023c*/ 	.word	0x00000001


	//----- nvinfo : EIATTR_CRS_STACK_SIZE
	.align		4
.L_41:
        /*0240*/ 	.byte	0x04, 0x1e
        /*0242*/ 	.short	(.L_43 - .L_42)
.L_42:
        /*0244*/ 	.word	0x00000000


	//----- nvinfo : EIATTR_CBANK_PARAM_SIZE
	.align		4
.L_43:
        /*0248*/ 	.byte	0x03, 0x19
        /*024a*/ 	.short	0x0470


	//----- nvinfo : EIATTR_PARAM_CBANK
	.align		4
        /*024c*/ 	.byte	0x04, 0x0a
        /*024e*/ 	.short	(.L_45 - .L_44)
	.align		4
.L_44:
        /*0250*/ 	.word	index@(.nv.constant0._ZN7cutlass13device_kernelINS_4gemm6kernel13GemmUniversalIN4cute5tupleIJiiiiEEENS1_10collective13CollectiveMmaINS1_34MainloopSm90TmaGmmaWarpSpecializedILi2ENS5_IJNS4_1CILi2EEENSA_ILi1EEESC_EEENS1_35KernelTmaWarpSpecializedCooperativeEEENS5_IJNSA_ILi192EEENSA_ILi160EEENSA_ILi128EEEEEENS_10bfloat16_tENS5_IJlSC_lEEESK_SL_NS4_8TiledMMAINS4_8MMA_AtomIJNS4_4SM904GMMA27MMA_64x32x16_F32BF16BF16_SSILNSP_5MajorE0ELSR_0ELNSP_7ScaleInE1ELSS_1EEEEEENS4_6LayoutISD_NS5_IJSC_NSA_ILi0EEESW_EEEEENS5_IJNS4_10UnderscoreESZ_SZ_EEEEENS4_13SM90_TMA_LOADENS4_14ComposedLayoutINS4_7SwizzleILi3ELi4ELi3EEENS4_18smem_ptr_flag_bitsILi16EEENSV_INS5_IJNSA_ILi8EEENSA_ILi64EEEEEENS5_IJS19_SC_EEEEEEEvNS4_8identityENS4_23SM90_TMA_LOAD_MULTICASTES1D_vS1E_EENS_8epilogue10collective6detail29Sm90TmaWarpSpecializedAdapterINS1I_15DefaultEpilogueISK_SL_SL_NS1H_6thread17LinearCombinationISK_Li1EffLNS1M_9ScaleType4KindE0ELNS_15FloatRoundStyleE2ESK_EENS1_15EpilogueDefaultEEEEEvvEEEEvNT_6ParamsE)
        /*0254*/ 	.short	0x0210
        /*0256*/ 	.short	0x0470


	//----- nvinfo : EIATTR_SW_WAR
	.align		4
.L_45:
        /*0258*/ 	.byte	0x04, 0x36
        /*025a*/ 	.short	(.L_47 - .L_46)
.L_46:
        /*025c*/ 	.word	0x00000008
.L_47:


//--------------------- .nv.callgraph             --------------------------
	.section	.nv.callgraph,"",@"SHT_CUDA_CALLGRAPH"
	.align	4
	.sectionentsize	8
	.align		4
        /*0000*/ 	.word	0x00000000
	.align		4
        /*0004*/ 	.word	0xffffffff
	.align		4
        /*0008*/ 	.word	index@(_ZN7cutlass13device_kernelINS_4gemm6kernel13GemmUniversalIN4cute5tupleIJiiiiEEENS1_10collective13CollectiveMmaINS1_34MainloopSm90TmaGmmaWarpSpecializedILi2ENS5_IJNS4_1CILi2EEENSA_ILi1EEESC_EEENS1_35KernelTmaWarpSpecializedCooperativeEEENS5_IJNSA_ILi192EEENSA_ILi160EEENSA_ILi128EEEEEENS_10bfloat16_tENS5_IJlSC_lEEESK_SL_NS4_8TiledMMAINS4_8MMA_AtomIJNS4_4SM904GMMA27MMA_64x32x16_F32BF16BF16_SSILNSP_5MajorE0ELSR_0ELNSP_7ScaleInE1ELSS_1EEEEEENS4_6LayoutISD_NS5_IJSC_NSA_ILi0EEESW_EEEEENS5_IJNS4_10UnderscoreESZ_SZ_EEEEENS4_13SM90_TMA_LOADENS4_14ComposedLayoutINS4_7SwizzleILi3ELi4ELi3EEENS4_18smem_ptr_flag_bitsILi16EEENSV_INS5_IJNSA_ILi8EEENSA_ILi64EEEEEENS5_IJS19_SC_EEEEEEEvNS4_8identityENS4_23SM90_TMA_LOAD_MULTICASTES1D_vS1E_EENS_8epilogue10collective6detail29Sm90TmaWarpSpecializedAdapterINS1I_15DefaultEpilogueISK_SL_SL_NS1H_6thread17LinearCombinationISK_Li1EffLNS1M_9ScaleType4KindE0ELNS_15FloatRoundStyleE2ESK_EENS1_15EpilogueDefaultEEEEEvvEEEEvNT_6ParamsE)
	.align		4
        /*000c*/ 	.word	index@(__assertfail)
	.align		4
        /*0010*/ 	.word	0x00000000
	.align		4
        /*0014*/ 	.word	0xfffffffe
	.align		4
        /*0018*/ 	.word	0x00000000
	.align		4
        /*001c*/ 	.word	0xfffffffd
	.align		4
        /*0020*/ 	.word	0x00000000
	.align		4
        /*0024*/ 	.word	0xfffffffc


//--------------------- .nv.constant4             --------------------------
	.section	.nv.constant4,"a",@progbits
	.align	8
	.align		8
.nv.constant4:
        /*0000*/ 	.dword	__assertfail
	.align		8
        /*0008*/ 	.dword	__unnamed_1
	.align		8
        /*0010*/ 	.dword	_ZN40_INTERNAL_edaf2d0f_4_k_cu_717458a0_109174cuda3std3__45__cpo5beginE
	.align		8
        /*0018*/ 	.dword	_ZN40_INTERNAL_edaf2d0f_4_k_cu_717458a0_109174cuda3std3__45__cpo3endE
	.align		8
        /*0020*/ 	.dword	_ZN40_INTERNAL_edaf2d0f_4_k_cu_717458a0_109174cuda3std3__45__cpo6cbeginE
	.align		8
        /*0028*/ 	.dword	_ZN40_INTERNAL_edaf2d0f_4_k_cu_717458a0_109174cuda3std3__45__cpo4cendE
	.align		8
        /*0030*/ 	.dword	_ZN40_INTERNAL_edaf2d0f_4_k_cu_717458a0_109174cuda3std3__442_GLOBAL__N__edaf2d0f_4_k_cu_717458a0_109176ignoreE
	.align		8
        /*0038*/ 	.dword	_ZN40_INTERNAL_edaf2d0f_4_k_cu_717458a0_109174cuda3std3__419piecewise_constructE
	.align		8
        /*0040*/ 	.dword	_ZN40_INTERNAL_edaf2d0f_4_k_cu_717458a0_109174cuda3std3__48in_placeE
	.align		8
        /*0048*/ 	.dword	_ZN40_INTERNAL_edaf2d0f_4_k_cu_717458a0_109174cuda3std6ranges3__45__cpo4swapE
	.align		8
        /*0050*/ 	.dword	_ZN40_INTERNAL_edaf2d0f_4_k_cu_717458a0_109174cuda3std6ranges3__45__cpo9iter_moveE
	.align		8
        /*0058*/ 	.dword	_ZN40_INTERNAL_edaf2d0f_4_k_cu_717458a0_109174cute7productE
	.align		8
        /*0060*/ 	.dword	_ZN40_INTERNAL_edaf2d0f_4_k_cu_717458a0_109174cute1_E
	.align		8
        /*0068*/ 	.dword	$str$22
	.align		8
        /*0070*/ 	.dword	$str$23


//--------------------- .text._ZN7cutlass13device_kernelINS_4gemm6kernel13GemmUniversalIN4cute5tupleIJiiiiEEENS1_10collective13CollectiveMmaINS1_34MainloopSm90TmaGmmaWarpSpecializedILi2ENS5_IJNS4_1CILi2EEENSA_ILi1EEESC_EEENS1_35KernelTmaWarpSpecializedCooperativeEEENS5_IJNSA_ILi192EEENSA_ILi160EEENSA_ILi128EEEEEENS_10bfloat16_tENS5_IJlSC_lEEESK_SL_NS4_8TiledMMAINS4_8MMA_AtomIJNS4_4SM904GMMA27MMA_64x32x16_F32BF16BF16_SSILNSP_5MajorE0ELSR_0ELNSP_7ScaleInE1ELSS_1EEEEEENS4_6LayoutISD_NS5_IJSC_NSA_ILi0EEESW_EEEEENS5_IJNS4_10UnderscoreESZ_SZ_EEEEENS4_13SM90_TMA_LOADENS4_14ComposedLayoutINS4_7SwizzleILi3ELi4ELi3EEENS4_18smem_ptr_flag_bitsILi16EEENSV_INS5_IJNSA_ILi8EEENSA_ILi64EEEEEENS5_IJS19_SC_EEEEEEEvNS4_8identityENS4_23SM90_TMA_LOAD_MULTICASTES1D_vS1E_EENS_8epilogue10collective6detail29Sm90TmaWarpSpecializedAdapterINS1I_15DefaultEpilogueISK_SL_SL_NS1H_6thread17LinearCombinationISK_Li1EffLNS1M_9ScaleType4KindE0ELNS_15FloatRoundStyleE2ESK_EENS1_15EpilogueDefaultEEEEEvvEEEEvNT_6ParamsE --------------------------
	.section	.text._ZN7cutlass13device_kernelINS_4gemm6kernel13GemmUniversalIN4cute5tupleIJiiiiEEENS1_10collective13CollectiveMmaINS1_34MainloopSm90TmaGmmaWarpSpecializedILi2ENS5_IJNS4_1CILi2EEENSA_ILi1EEESC_EEENS1_35KernelTmaWarpSpecializedCooperativeEEENS5_IJNSA_ILi192EEENSA_ILi160EEENSA_ILi128EEEEEENS_10bfloat16_tENS5_IJlSC_lEEESK_SL_NS4_8TiledMMAINS4_8MMA_AtomIJNS4_4SM904GMMA27MMA_64x32x16_F32BF16BF16_SSILNSP_5MajorE0ELSR_0ELNSP_7ScaleInE1ELSS_1EEEEEENS4_6LayoutISD_NS5_IJSC_NSA_ILi0EEESW_EEEEENS5_IJNS4_10UnderscoreESZ_SZ_EEEEENS4_13SM90_TMA_LOADENS4_14ComposedLayoutINS4_7SwizzleILi3ELi4ELi3EEENS4_18smem_ptr_flag_bitsILi16EEENSV_INS5_IJNSA_ILi8EEENSA_ILi64EEEEEENS5_IJS19_SC_EEEEEEEvNS4_8identityENS4_23SM90_TMA_LOAD_MULTICASTES1D_vS1E_EENS_8epilogue10collective6detail29Sm90TmaWarpSpecializedAdapterINS1I_15DefaultEpilogueISK_SL_SL_NS1H_6thread17LinearCombinationISK_Li1EffLNS1M_9ScaleType4KindE0ELNS_15FloatRoundStyleE2ESK_EENS1_15EpilogueDefaultEEEEEvvEEEEvNT_6ParamsE,"ax",@progbits
	.align	128
.text._ZN7cutlass13device_kernelINS_4gemm6kernel13GemmUniversalIN4cute5tupleIJiiiiEEENS1_10collective13CollectiveMmaINS1_34MainloopSm90TmaGmmaWarpSpecializedILi2ENS5_IJNS4_1CILi2EEENSA_ILi1EEESC_EEENS1_35KernelTmaWarpSpecializedCooperativeEEENS5_IJNSA_ILi192EEENSA_ILi160EEENSA_ILi128EEEEEENS_10bfloat16_tENS5_IJlSC_lEEESK_SL_NS4_8TiledMMAINS4_8MMA_AtomIJNS4_4SM904GMMA27MMA_64x32x16_F32BF16BF16_SSILNSP_5MajorE0ELSR_0ELNSP_7ScaleInE1ELSS_1EEEEEENS4_6LayoutISD_NS5_IJSC_NSA_ILi0EEESW_EEEEENS5_IJNS4_10UnderscoreESZ_SZ_EEEEENS4_13SM90_TMA_LOADENS4_14ComposedLayoutINS4_7SwizzleILi3ELi4ELi3EEENS4_18smem_ptr_flag_bitsILi16EEENSV_INS5_IJNSA_ILi8EEENSA_ILi64EEEEEENS5_IJS19_SC_EEEEEEEvNS4_8identityENS4_23SM90_TMA_LOAD_MULTICASTES1D_vS1E_EENS_8epilogue10collective6detail29Sm90TmaWarpSpecializedAdapterINS1I_15DefaultEpilogueISK_SL_SL_NS1H_6thread17LinearCombinationISK_Li1EffLNS1M_9ScaleType4KindE0ELNS_15FloatRoundStyleE2ESK_EENS1_15EpilogueDefaultEEEEEvvEEEEvNT_6ParamsE:
        .type           _ZN7cutlass13device_kernelINS_4gemm6kernel13GemmUniversalIN4cute5tupleIJiiiiEEENS1_10collective13CollectiveMmaINS1_34MainloopSm90TmaGmmaWarpSpecializedILi2ENS5_IJNS4_1CILi2EEENSA_ILi1EEESC_EEENS1_35KernelTmaWarpSpecializedCooperativeEEENS5_IJNSA_ILi192EEENSA_ILi160EEENSA_ILi128EEEEEENS_10bfloat16_tENS5_IJlSC_lEEESK_SL_NS4_8TiledMMAINS4_8MMA_AtomIJNS4_4SM904GMMA27MMA_64x32x16_F32BF16BF16_SSILNSP_5MajorE0ELSR_0ELNSP_7ScaleInE1ELSS_1EEEEEENS4_6LayoutISD_NS5_IJSC_NSA_ILi0EEESW_EEEEENS5_IJNS4_10UnderscoreESZ_SZ_EEEEENS4_13SM90_TMA_LOADENS4_14ComposedLayoutINS4_7SwizzleILi3ELi4ELi3EEENS4_18smem_ptr_flag_bitsILi16EEENSV_INS5_IJNSA_ILi8EEENSA_ILi64EEEEEENS5_IJS19_SC_EEEEEEEvNS4_8identityENS4_23SM90_TMA_LOAD_MULTICASTES1D_vS1E_EENS_8epilogue10collective6detail29Sm90TmaWarpSpecializedAdapterINS1I_15DefaultEpilogueISK_SL_SL_NS1H_6thread17LinearCombinationISK_Li1EffLNS1M_9ScaleType4KindE0ELNS_15FloatRoundStyleE2ESK_EENS1_15EpilogueDefaultEEEEEvvEEEEvNT_6ParamsE,@function
        .size           _ZN7cutlass13device_kernelINS_4gemm6kernel13GemmUniversalIN4cute5tupleIJiiiiEEENS1_10collective13CollectiveMmaINS1_34MainloopSm90TmaGmmaWarpSpecializedILi2ENS5_IJNS4_1CILi2EEENSA_ILi1EEESC_EEENS1_35KernelTmaWarpSpecializedCooperativeEEENS5_IJNSA_ILi192EEENSA_ILi160EEENSA_ILi128EEEEEENS_10bfloat16_tENS5_IJlSC_lEEESK_SL_NS4_8TiledMMAINS4_8MMA_AtomIJNS4_4SM904GMMA27MMA_64x32x16_F32BF16BF16_SSILNSP_5MajorE0ELSR_0ELNSP_7ScaleInE1ELSS_1EEEEEENS4_6LayoutISD_NS5_IJSC_NSA_ILi0EEESW_EEEEENS5_IJNS4_10UnderscoreESZ_SZ_EEEEENS4_13SM90_TMA_LOADENS4_14ComposedLayoutINS4_7SwizzleILi3ELi4ELi3EEENS4_18smem_ptr_flag_bitsILi16EEENSV_INS5_IJNSA_ILi8EEENSA_ILi64EEEEEENS5_IJS19_SC_EEEEEEEvNS4_8identityENS4_23SM90_TMA_LOAD_MULTICASTES1D_vS1E_EENS_8epilogue10collective6detail29Sm90TmaWarpSpecializedAdapterINS1I_15DefaultEpilogueISK_SL_SL_NS1H_6thread17LinearCombinationISK_Li1EffLNS1M_9ScaleType4KindE0ELNS_15FloatRoundStyleE2ESK_EENS1_15EpilogueDefaultEEEEEvvEEEEvNT_6ParamsE,(.L_x_385 - _ZN7cutlass13device_kernelINS_4gemm6kernel13GemmUniversalIN4cute5tupleIJiiiiEEENS1_10collective13CollectiveMmaINS1_34MainloopSm90TmaGmmaWarpSpecializedILi2ENS5_IJNS4_1CILi2EEENSA_ILi1EEESC_EEENS1_35KernelTmaWarpSpecializedCooperativeEEENS5_IJNSA_ILi192EEENSA_ILi160EEENSA_ILi128EEEEEENS_10bfloat16_tENS5_IJlSC_lEEESK_SL_NS4_8TiledMMAINS4_8MMA_AtomIJNS4_4SM904GMMA27MMA_64x32x16_F32BF16BF16_SSILNSP_5MajorE0ELSR_0ELNSP_7ScaleInE1ELSS_1EEEEEENS4_6LayoutISD_NS5_IJSC_NSA_ILi0EEESW_EEEEENS5_IJNS4_10UnderscoreESZ_SZ_EEEEENS4_13SM90_TMA_LOADENS4_14ComposedLayoutINS4_7SwizzleILi3ELi4ELi3EEENS4_18smem_ptr_flag_bitsILi16EEENSV_INS5_IJNSA_ILi8EEENSA_ILi64EEEEEENS5_IJS19_SC_EEEEEEEvNS4_8identityENS4_23SM90_TMA_LOAD_MULTICASTES1D_vS1E_EENS_8epilogue10collective6detail29Sm90TmaWarpSpecializedAdapterINS1I_15DefaultEpilogueISK_SL_SL_NS1H_6thread17LinearCombinationISK_Li1EffLNS1M_9ScaleType4KindE0ELNS_15FloatRoundStyleE2ESK_EENS1_15EpilogueDefaultEEEEEvvEEEEvNT_6ParamsE)
        .other          _ZN7cutlass13device_kernelINS_4gemm6kernel13GemmUniversalIN4cute5tupleIJiiiiEEENS1_10collective13CollectiveMmaINS1_34MainloopSm90TmaGmmaWarpSpecializedILi2ENS5_IJNS4_1CILi2EEENSA_ILi1EEESC_EEENS1_35KernelTmaWarpSpecializedCooperativeEEENS5_IJNSA_ILi192EEENSA_ILi160EEENSA_ILi128EEEEEENS_10bfloat16_tENS5_IJlSC_lEEESK_SL_NS4_8TiledMMAINS4_8MMA_AtomIJNS4_4SM904GMMA27MMA_64x32x16_F32BF16BF16_SSILNSP_5MajorE0ELSR_0ELNSP_7ScaleInE1ELSS_1EEEEEENS4_6LayoutISD_NS5_IJSC_NSA_ILi0EEESW_EEEEENS5_IJNS4_10UnderscoreESZ_SZ_EEEEENS4_13SM90_TMA_LOADENS4_14ComposedLayoutINS4_7SwizzleILi3ELi4ELi3EEENS4_18smem_ptr_flag_bitsILi16EEENSV_INS5_IJNSA_ILi8EEENSA_ILi64EEEEEENS5_IJS19_SC_EEEEEEEvNS4_8identityENS4_23SM90_TMA_LOAD_MULTICASTES1D_vS1E_EENS_8epilogue10collective6detail29Sm90TmaWarpSpecializedAdapterINS1I_15DefaultEpilogueISK_SL_SL_NS1H_6thread17LinearCombinationISK_Li1EffLNS1M_9ScaleType4KindE0ELNS_15FloatRoundStyleE2ESK_EENS1_15EpilogueDefaultEEEEEvvEEEEvNT_6ParamsE,@"STO_CUDA_ENTRY STV_DEFAULT"
_ZN7cutlass13device_kernelINS_4gemm6kernel13GemmUniversalIN4cute5tupleIJiiiiEEENS1_10collective13CollectiveMmaINS1_34MainloopSm90TmaGmmaWarpSpecializedILi2ENS5_IJNS4_1CILi2EEENSA_ILi1EEESC_EEENS1_35KernelTmaWarpSpecializedCooperativeEEENS5_IJNSA_ILi192EEENSA_ILi160EEENSA_ILi128EEEEEENS_10bfloat16_tENS5_IJlSC_lEEESK_SL_NS4_8TiledMMAINS4_8MMA_AtomIJNS4_4SM904GMMA27MMA_64x32x16_F32BF16BF16_SSILNSP_5MajorE0ELSR_0ELNSP_7ScaleInE1ELSS_1EEEEEENS4_6LayoutISD_NS5_IJSC_NSA_ILi0EEESW_EEEEENS5_IJNS4_10UnderscoreESZ_SZ_EEEEENS4_13SM90_TMA_LOADENS4_14ComposedLayoutINS4_7SwizzleILi3ELi4ELi3EEENS4_18smem_ptr_flag_bitsILi16EEENSV_INS5_IJNSA_ILi8EEENSA_ILi64EEEEEENS5_IJS19_SC_EEEEEEEvNS4_8identityENS4_23SM90_TMA_LOAD_MULTICASTES1D_vS1E_EENS_8epilogue10collective6detail29Sm90TmaWarpSpecializedAdapterINS1I_15DefaultEpilogueISK_SL_SL_NS1H_6thread17LinearCombinationISK_Li1EffLNS1M_9ScaleType4KindE0ELNS_15FloatRoundStyleE2ESK_EENS1_15EpilogueDefaultEEEEEvvEEEEvNT_6ParamsE:
[----:B------:R-:W0:Y:S02]  /*0000*/  LDC R1, c[0x0][0x28] ;  /* 0x00000a00ff017b82 */ /* 0x000e240000000800 */
[----:B0-----:R-:W-:Y:S01]  /*0010*/  VIADD R1, R1, 0xfffffff8 ;  /* 0xfffffff801017836 */ /* 0x001fe20000000000 */
[----:B------:R-:W0:Y:S01]  /*0020*/  S2R R6, SR_TID.X ;  /* 0x0000000000067919 */ /* 0x000e220000002100 */
[----:B------:R-:W-:Y:S01]  /*0030*/  ELECT P0, URZ, PT ;  /* 0x00000000003f782f */ /* 0x000fe20003800000 */
[----:B------:R-:W-:Y:S01]  /*0040*/  BSSY B0, `(.L_x_0) ;  /* 0x000000f000007945 */ /* 0x000fe20003800000 */
[--C-:B0-----:R-:W-:Y:S02]  /*0050*/  SHF.R.U32.HI R0, RZ, 0x5, R6.reuse ;  /* 0x00000005ff007819 */ /* 0x101fe40000011606 */
[----:B------:R-:W-:-:S03]  /*0060*/  SHF.R.U32.HI R3, RZ, 0x7, R6 ;  /* 0x00000007ff037819 */ /* 0x000fc60000011606 */
[----:B------:R-:W0:Y:S04]  /*0070*/  SHFL.IDX PT, R2, R0, RZ, 0x1f ;  /* 0x00001fff00027589 */ /* 0x000e2800000e0000 */
[----:B------:R1:W2:Y:S01]  /*0080*/  SHFL.IDX PT, R5, R3, RZ, 0x1f ;  /* 0x00001fff03057589 */ /* 0x0002a200000e0000 */
[----:B0-----:R-:W-:-:S13]  /*0090*/  ISETP.NE.OR P0, PT, R2, RZ, !P0 ;  /* 0x000000ff0200720c */ /* 0x001fda0004705670 */
[----:B-12---:R-:W-:Y:S05]  /*00a0*/  @P0 BRA `(.L_x_1) ;  /* 0x0000000000200947 */ /* 0x006fea0003800000 */
[----:B------:R-:W-:Y:S02]  /*00b0*/  ULDC.64 UR4, c[0x0][0x198] ;  /* 0x0000660000047ab9 */ /* 0x000fe40000000a00 */
[----:B------:R-:W-:Y:S02]  /*00c0*/  UIADD3 UR6, UP0, UR4, 0xf0, URZ ;  /* 0x000000f004067890 */ /* 0x000fe4000ff1e03f */
[----:B------:R-:W-:Y:S02]  /*00d0*/  UIADD3 UR4, UP1, UR4, 0x1f0, URZ ;  /* 0x000001f004047890 */ /* 0x000fe4000ff3e03f */
[----:B------:R-:W-:Y:S02]  /*00e0*/  UIADD3.X UR7, URZ, UR5, URZ, UP0, !UPT ;  /* 0x000000053f077290 */ /* 0x000fe400087fe43f */
[----:B------:R-:W-:-:S07]  /*00f0*/  UIADD3.X UR5, URZ, UR5, URZ, UP1, !UPT ;  /* 0x000000053f057290 */ /* 0x000fce0008ffe43f */
[----:B------:R0:W-:Y:S02]  /*0100*/  UTMACCTL.PF [UR6] ;  /* 0x00000000060079b9 */ /* 0x0001e40008040000 */
[----:B------:R0:W-:Y:S02]  /*0110*/  UTMACCTL.PF [UR4] ;  /* 0x00000000040079b9 */ /* 0x0001e40008040000 */
[----:B0-----:R-:W-:Y:S01]  /*0120*/  NOP ;  /* 0x0000000000007918 */ /* 0x001fe20000000000 */
.L_x_1:
[----:B------:R-:W-:Y:S05]  /*0130*/  BSYNC B0 ;  /* 0x0000000000007941 */ /* 0x000fea0003800000 */
.L_x_0:
[----:B------:R-:W0:Y:S02]  /*0140*/  SHFL.IDX PT, R3, R0, RZ, 0x1f ;  /* 0x00001fff00037589 */ /* 0x000e2400000e0000 */
[----:B0-----:R-:W-:-:S13]  /*0150*/  ISETP.NE.AND P0, PT, R3, RZ, PT ;  /* 0x000000ff0300720c */ /* 0x001fda0003f05270 */
[----:B------:R-:W-:Y:S05]  /*0160*/  @P0 BRA `(.L_x_2) ;  /* 0x0000000000480947 */ /* 0x000fea0003800000 */
[----:B------:R-:W0:Y:S01]  /*0170*/  S2UR UR8, SR_CgaCtaId ;  /* 0x00000000000879c3 */ /* 0x000e220000008800 */
[----:B------:R-:W-:Y:S01]  /*0180*/  UMOV UR4, 0x400 ;  /* 0x0000040000047882 */ /* 0x000fe20000000000 */
[----:B------:R-:W-:Y:S01]  /*0190*/  UMOV UR5, 0x1 ;  /* 0x0000000100057882 */ /* 0x000fe20000000000 */
[----:B------:R-:W-:Y:S01]  /*01a0*/  UMOV UR6, 0x4 ;  /* 0x0000000400067882 */ /* 0x000fe20000000000 */
[----:B------:R-:W-:Y:S01]  /*01b0*/  ELECT P0, URZ, PT ;  /* 0x00000000003f782f */ /* 0x000fe20003800000 */
[----:B------:R-:W-:-:S04]  /*01c0*/  UIADD3 UR6, -UR6, 0x100000, URZ ;  /* 0x0010000006067890 */ /* 0x000fc8000fffe13f */
[----:B------:R-:W-:Y:S02]  /*01d0*/  USHF.L.U32 UR7, UR6, 0xb, URZ ;  /* 0x0000000b06077899 */ /* 0x000fe4000800063f */
[----:B------:R-:W-:Y:S02]  /*01e0*/  USHF.L.U32 UR6, UR6, 0x1, URZ ;  /* 0x0000000106067899 */ /* 0x000fe4000800063f */
[----:B0-----:R-:W-:Y:S02]  /*01f0*/  ULEA UR8, UR8, UR4, 0x18 ;  /* 0x0000000408087291 */ /* 0x001fe4000f8ec03f */
[----:B------:R-:W-:-:S04]  /*0200*/  UIADD3 UR4, -UR5, 0x100000, URZ ;  /* 0x0010000005047890 */ /* 0x000fc8000fffe13f */
[----:B------:R-:W-:Y:S02]  /*0210*/  USHF.L.U32 UR5, UR4, 0xb, URZ ;  /* 0x0000000b04057899 */ /* 0x000fe4000800063f */
[----:B------:R-:W-:Y:S01]  /*0220*/  USHF.L.U32 UR4, UR4, 0x1, URZ ;  /* 0x0000000104047899 */ /* 0x000fe2000800063f */
[----:B------:R-:W0:Y:S11]  /*0230*/  FENCE.VIEW.ASYNC.S ;  /* 0x00000000000073c6 */ /* 0x000e360000000000 */
[----:B0-----:R0:W1:Y:S01]  /*0240*/  SYNCS.EXCH.64 URZ, [UR8], UR4 ;  /* 0x00000004083f75b2 */ /* 0x0010620008000100 */
[----:B------:R0:W2:Y:S01]  /*0250*/  SYNCS.EXCH.64 URZ, [UR8+0x10], UR6 ;  /* 0x00001006083f75b2 */ /* 0x0000a20008000100 */
[----:B------:R0:W3:Y:S01]  /*0260*/  SYNCS.EXCH.64 URZ, [UR8+0x8], UR4 ;  /* 0x00000804083f75b2 */ /* 0x0000e20008000100 */
[----:B------:R0:W4:Y:S01]  /*0270*/  SYNCS.EXCH.64 URZ, [UR8+0x18], UR6 ;  /* 0x00001806083f75b2 */ /* 0x0001220008000100 */
[----:B------:R-:W-:Y:S01]  /*0280*/  NOP ;  /* 0x0000000000007918 */ /* 0x000fe20000000000 */
.L_x_2:
[----:B------:R-:W-:Y:S01]  /*0290*/  SHF.R.S32.HI R4, RZ, 0x1f, R6 ;  /* 0x0000001fff047819 */ /* 0x000fe20000011406 */
[----:B------:R-:W5:Y:S01]  /*02a0*/  SHFL.IDX PT, R0, R0, RZ, 0x1f ;  /* 0x00001fff00007589 */ /* 0x000f6200000e0000 */
[----:B0-----:R-:W0:Y:S01]  /*02b0*/  S2UR UR8, SR_CTAID.X ;  /* 0x00000000000879c3 */ /* 0x001e220000002500 */
[----:B------:R-:W-:Y:S02]  /*02c0*/  ELECT P0, URZ, PT ;  /* 0x00000000003f782f */ /* 0x000fe40003800000 */
[----:B------:R-:W-:Y:S01]  /*02d0*/  LEA.HI R4, R4, R6, RZ, 0x7 ;  /* 0x0000000604047211 */ /* 0x000fe200078f38ff */
[----:B------:R-:W-:Y:S01]  /*02e0*/  ULDC UR4, c[0x0][0x150] ;  /* 0x0000540000047ab9 */ /* 0x000fe20000000800 */
[----:B------:R-:W-:Y:S01]  /*02f0*/  SHF.R.S32.HI R8, RZ, 0x1f, R3 ;  /* 0x0000001fff087819 */ /* 0x000fe20000011403 */
[----:B------:R-:W-:Y:S01]  /*0300*/  NOP ;  /* 0x0000000000007918 */ /* 0x000fe20000000000 */
[----:B------:R-:W-:Y:S01]  /*0310*/  LOP3.LUT R4, R4, 0xffffff80, RZ, 0xc0, !PT ;  /* 0xffffff8004047812 */ /* 0x000fe200078ec0ff */
[----:B------:R-:W-:Y:S01]  /*0320*/  NOP ;  /* 0x0000000000007918 */ /* 0x000fe20000000000 */
[----:B------:R-:W-:Y:S01]  /*0330*/  LEA.HI R8, R8, R3, RZ, 0x2 ;  /* 0x0000000308087211 */ /* 0x000fe200078f10ff */
[----:B------:R-:W1:Y:S01]  /*0340*/  LDC R10, c[0x0][0x144] ;  /* 0x00005100ff0a7b82 */ /* 0x000e620000000800 */
[----:B------:R-:W-:Y:S01]  /*0350*/  IMAD.MOV.U32 R16, RZ, RZ, 0x1 ;  /* 0x00000001ff107424 */ /* 0x000fe200078e00ff */
[----:B------:R-:W-:Y:S01]  /*0360*/  ISETP.NE.AND P3, PT, R5, RZ, PT ;  /* 0x000000ff0500720c */ /* 0x000fe20003f65270 */
[----:B------:R-:W-:Y:S01]  /*0370*/  IMAD.IADD R6, R6, 0x1, -R4 ;  /* 0x0000000106067824 */ /* 0x000fe200078e0a04 */
[----:B------:R-:W-:Y:S01]  /*0380*/  LOP3.LUT R8, R8, 0x3ffffffc, RZ, 0xc0, !PT ;  /* 0x3ffffffc08087812 */ /* 0x000fe200078ec0ff */
[----:B------:R-:W2:Y:S03]  /*0390*/  S2R R4, SR_CTAID.Y ;  /* 0x0000000000047919 */ /* 0x000ea60000002600 */
[----:B------:R-:W-:Y:S01]  /*03a0*/  SHF.R.S32.HI R7, RZ, 0x1f, R6 ;  /* 0x0000001fff077819 */ /* 0x000fe20000011406 */
[----:B------:R-:W-:Y:S01]  /*03b0*/  IMAD.IADD R8, R3, 0x1, -R8 ;  /* 0x0000000103087824 */ /* 0x000fe200078e0a08 */
[----:B------:R-:W3:Y:S02]  /*03c0*/  LDC R13, c[0x0][0x140] ;  /* 0x00005000ff0d7b82 */ /* 0x000ee40000000800 */
[----:B------:R-:W-:-:S02]  /*03d0*/  LEA.HI R7, R7, R6, RZ, 0x3 ;  /* 0x0000000607077211 */ /* 0x000fc400078f18ff */
[----:B-----5:R-:W-:Y:S02]  /*03e0*/  ISETP.NE.OR P0, PT, R0, RZ, !P0 ;  /* 0x000000ff0000720c */ /* 0x020fe40004705670 */
[--C-:B------:R-:W-:Y:S02]  /*03f0*/  SHF.R.S32.HI R0, RZ, 0x3, R7.reuse ;  /* 0x00000003ff007819 */ /* 0x100fe40000011407 */
[----:B------:R-:W-:Y:S02]  /*0400*/  SHF.R.S32.HI R7, RZ, 0x1f, R7 ;  /* 0x0000001fff077819 */ /* 0x000fe40000011407 */
[----:B0-----:R-:W-:Y:S02]  /*0410*/  I2FP.F32.U32 R9, UR8 ;  /* 0x0000000800097c45 */ /* 0x001fe40008201000 */
[----:B------:R-:W-:-:S03]  /*0420*/  LEA.HI R7, R7, R0, RZ, 0x2 ;  /* 0x0000000007077211 */ /* 0x000fc600078f10ff */
[----:B------:R-:W-:Y:S01]  /*0430*/  FMUL R9, R9, UR4 ;  /* 0x0000000409097c20 */ /* 0x000fe20008400000 */
[----:B------:R-:W-:Y:S01]  /*0440*/  LOP3.LUT R7, R7, 0xfffffffc, RZ, 0xc0, !PT ;  /* 0xfffffffc07077812 */ /* 0x000fe200078ec0ff */
[----:B------:R-:W-:Y:S01]  /*0450*/  VOTEU.ALL UP0, P0 ;  /* 0x00000000003f7886 */ /* 0x000fe20000000000 */
[----:B------:R-:W-:Y:S01]  /*0460*/  ULDC UR4, c[0x0][0x154] ;  /* 0x0000550000047ab9 */ /* 0x000fe20000000800 */
[----:B------:R-:W-:Y:S02]  /*0470*/  VOTEU.ALL UP1, P0 ;  /* 0x00000000003f7886 */ /* 0x000fe40000020000 */
[----:B------:R-:W0:Y:S01]  /*0480*/  F2I.U32.TRUNC.NTZ R9, R9 ;  /* 0x0000000900097305 */ /* 0x000e22000020f000 */
[----:B------:R-:W-:Y:S01]  /*0490*/  IMAD.IADD R7, R0, 0x1, -R7 ;  /* 0x0000000100077824 */ /* 0x000fe200078e0a07 */
[----:B------:R-:W5:Y:S01]  /*04a0*/  @!UP0 S2UR UR7, SR_CgaCtaId ;  /* 0x00000000000789c3 */ /* 0x000f620000008800 */
[----:B------:R-:W-:Y:S01]  /*04b0*/  @!UP0 UMOV UR6, 0x400 ;  /* 0x0000040000068882 */ /* 0x000fe20000000000 */
[----:B---3--:R-:W-:Y:S01]  /*04c0*/  ISETP.EQ.U32.AND P2, PT, R13, 0x1, PT ;  /* 0x000000010d00780c */ /* 0x008fe20003f42070 */
[----:B------:R-:W-:Y:S01]  /*04d0*/  IMAD R8, R8, 0x4, R7 ;  /* 0x0000000408087824 */ /* 0x000fe200078e0207 */
[----:B--2---:R-:W-:-:S03]  /*04e0*/  I2FP.F32.U32 R3, R4 ;  /* 0x0000000400037245 */ /* 0x004fc60000201000 */
[C---:B------:R-:W-:Y:S01]  /*04f0*/  IMAD.SHL.U32 R17, R8.reuse, 0x4, RZ ;  /* 0x0000000408117824 */ /* 0x040fe200078e00ff */
[----:B------:R-:W-:Y:S01]  /*0500*/  LEA.HI R0, R8, R8, RZ, 0x1 ;  /* 0x0000000808007211 */ /* 0x000fe200078f08ff */
[----:B------:R-:W-:Y:S01]  /*0510*/  FMUL R12, R3, UR4 ;  /* 0x00000004030c7c20 */ /* 0x000fe20008400000 */
[----:B------:R-:W2:Y:S01]  /*0520*/  LDC R7, c[0x0][0x148] ;  /* 0x00005200ff077b82 */ /* 0x000ea20000000800 */
[----:B------:R-:W-:Y:S01]  /*0530*/  UMOV UR4, 0x20 ;  /* 0x0000002000047882 */ /* 0x000fe20000000000 */
[----:B------:R-:W-:Y:S01]  /*0540*/  LOP3.LUT R11, R0, 0xfffffffe, RZ, 0xc0, !PT ;  /* 0xfffffffe000b7812 */ /* 0x000fe200078ec0ff */
[----:B0-----:R-:W-:Y:S01]  /*0550*/  IMAD.MOV R15, RZ, RZ, -R9 ;  /* 0x000000ffff0f7224 */ /* 0x001fe200078e0a09 */
[----:B------:R-:W-:Y:S01]  /*0560*/  SHF.R.S32.HI R9, RZ, 0x1f, R2 ;  /* 0x0000001fff097819 */ /* 0x000fe20000011402 */
[----:B------:R-:W0:Y:S01]  /*0570*/  F2I.U32.TRUNC.NTZ R12, R12 ;  /* 0x0000000c000c7305 */ /* 0x000e22000020f000 */
[----:B------:R-:W-:Y:S01]  /*0580*/  LOP3.LUT R17, R8, 0xc, R17, 0x78, !PT ;  /* 0x0000000c08117812 */ /* 0x000fe200078e7811 */
[----:B-1----:R-:W-:Y:S01]  /*0590*/  IMAD R3, R10, R15, UR8 ;  /* 0x000000080a037e24 */ /* 0x002fe2000f8e020f */
[----:B------:R-:W-:Y:S01]  /*05a0*/  LEA.HI R9, R9, R2, RZ, 0x2 ;  /* 0x0000000209097211 */ /* 0x000fe200078f10ff */
[----:B------:R-:W-:Y:S01]  /*05b0*/  IMAD.IADD R0, R8, 0x1, -R11 ;  /* 0x0000000108007824 */ /* 0x000fe200078e0a0b */
[----:B------:R-:W-:-:S04]  /*05c0*/  @!UP0 UIADD3 UR4, -UR4, 0x100000, URZ ;  /* 0x0010000004048890 */ /* 0x000fc8000fffe13f */
[----:B------:R-:W-:Y:S02]  /*05d0*/  @!UP0 USHF.L.U32 UR5, UR4, 0xb, URZ ;  /* 0x0000000b04058899 */ /* 0x000fe4000800063f */
[----:B------:R-:W-:Y:S01]  /*05e0*/  @!UP0 USHF.L.U32 UR4, UR4, 0x1, URZ ;  /* 0x0000000104048899 */ /* 0x000fe2000800063f */
[----:B------:R-:W-:Y:S02]  /*05f0*/  LOP3.LUT R9, R9, 0xfffffffc, RZ, 0xc0, !PT ;  /* 0xfffffffc09097812 */ /* 0x000fe400078ec0ff */
[----:B------:R-:W-:Y:S01]  /*0600*/  ISETP.NE.AND P4, PT, R0, R3, PT ;  /* 0x000000030000720c */ /* 0x000fe20003f85270 */
[----:B-----5:R-:W-:Y:S02]  /*0610*/  @!UP0 ULEA UR6, UR7, UR6, 0x18 ;  /* 0x0000000607068291 */ /* 0x020fe4000f8ec03f */
[----:B------:R-:W-:Y:S01]  /*0620*/  IMAD.IADD R0, R2, 0x1, -R9 ;  /* 0x0000000102007824 */ /* 0x000fe200078e0a09 */
[----:B------:R-:W-:Y:S01]  /*0630*/  VOTEU.ALL UP0, P0 ;  /* 0x00000000003f7886 */ /* 0x000fe20000000000 */
[----:B------:R-:W-:Y:S01]  /*0640*/  LOP3.LUT P0, RZ, R6, 0x7, RZ, 0xc0, !PT ;  /* 0x0000000706ff7812 */ /* 0x000fe2000780c0ff */
[----:B0-----:R-:W-:-:S02]  /*0650*/  IMAD.MOV R14, RZ, RZ, -R12 ;  /* 0x000000ffff0e7224 */ /* 0x001fc400078e0a0c */
[C---:B------:R-:W-:Y:S01]  /*0660*/  ISETP.NE.AND P1, PT, R0.reuse, 0x3, PT ;  /* 0x000000030000780c */ /* 0x040fe20003f25270 */
[----:B------:R-:W-:Y:S01]  /*0670*/  VIADD R6, R5, 0xffffffff ;  /* 0xffffffff05067836 */ /* 0x000fe20000000000 */
[----:B------:R-:W-:Y:S01]  /*0680*/  ISETP.LT.U32.AND P0, PT, R17, 0x2, !P0 ;  /* 0x000000021100780c */ /* 0x000fe20004701070 */
[----:B--2---:R-:W-:Y:S01]  /*0690*/  IMAD R9, R7, R14, R4 ;  /* 0x0000000e07097224 */ /* 0x004fe200078e0204 */
[----:B------:R-:W-:Y:S01]  /*06a0*/  ISETP.EQ.OR P1, PT, R0, RZ, !P1 ;  /* 0x000000ff0000720c */ /* 0x000fe20004f22670 */
[----:B------:R-:W0:Y:S02]  /*06b0*/  FENCE.VIEW.ASYNC.S ;  /* 0x00000000000073c6 */ /* 0x000e240000000000 */
[----:B0-----:R0:W1:Y:S01]  /*06c0*/  @!UP0 SYNCS.EXCH.64 URZ, [UR6+0x30], UR4 ;  /* 0x00003004063f85b2 */ /* 0x0010620008000100 */
[----:B------:R-:W-:Y:S02]  /*06d0*/  @P4 LEA.HI R2, R17, R17, RZ, 0x1 ;  /* 0x0000001111024211 */ /* 0x000fe400078f08ff */
[----:B------:R-:W-:-:S02]  /*06e0*/  ISETP.EQ.AND P1, PT, R5, RZ, P1 ;  /* 0x000000ff0500720c */ /* 0x000fc40000f22270 */
[----:B------:R-:W-:Y:S02]  /*06f0*/  @P4 SHF.R.S32.HI R2, RZ, 0x1, R2 ;  /* 0x00000001ff024819 */ /* 0x000fe40000011402 */
[----:B------:R-:W-:Y:S02]  /*0700*/  ISETP.GE.U32.AND P6, PT, R6, 0x2, PT ;  /* 0x000000020600780c */ /* 0x000fe40003fc6070 */
[----:B------:R-:W-:Y:S02]  /*0710*/  @P4 ISETP.NE.AND P5, PT, R2, R9, PT ;  /* 0x000000090200420c */ /* 0x000fe40003fa5270 */
[----:B------:R-:W-:Y:S02]  /*0720*/  SEL R9, RZ, 0x1, !P0 ;  /* 0x00000001ff097807 */ /* 0x000fe40004000000 */
[----:B------:R-:W-:Y:S02]  /*0730*/  @P4 SEL R16, RZ, 0x1, P5 ;  /* 0x00000001ff104807 */ /* 0x000fe40002800000 */
[----:B------:R-:W-:Y:S01]  /*0740*/  SEL R18, RZ, 0x1, !P1 ;  /* 0x00000001ff127807 */ /* 0x000fe20004800000 */
[----:B------:R0:W2:Y:S01]  /*0750*/  @!UP1 SYNCS.EXCH.64 URZ, [UR6+0x38], UR4 ;  /* 0x00003804063f95b2 */ /* 0x0000a20008000100 */
[----:B------:R-:W-:Y:S01]  /*0760*/  LOP3.LUT R16, R16, R9, RZ, 0xc0, !PT ;  /* 0x0000000910107212 */ /* 0x000fe200078ec0ff */
[----:B------:R-:W-:Y:S01]  /*0770*/  NOP ;  /* 0x0000000000007918 */ /* 0x000fe20000000000 */
[----:B------:R-:W-:Y:S01]  /*0780*/  SEL R18, R18, 0x2, P6 ;  /* 0x0000000212127807 */ /* 0x000fe20003000000 */
[----:B------:R-:W-:Y:S06]  /*0790*/  @!P2 BRA `(.L_x_3) ;  /* 0x000000000008a947 */ /* 0x000fec0003800000 */
[----:B-12-4-:R-:W-:Y:S01]  /*07a0*/  UCGABAR_ARV ;  /* 0x00000000000079c7 */ /* 0x016fe20008000000 */
[----:B------:R-:W-:Y:S05]  /*07b0*/  BRA `(.L_x_4) ;  /* 0x0000000000047947 */ /* 0x000fea0003800000 */
.L_x_3:
[----:B-12-4-:R-:W-:Y:S01]  /*07c0*/  NOP ;  /* 0x0000000000007918 */ /* 0x016fe20000000000 */
.L_x_4:
[----:B------:R-:W1:Y:S01]  /*07d0*/  LDC R8, c[0x0][0x65c] ;  /* 0x00019700ff087b82 */ /* 0x000e620000000800 */
[----:B------:R-:W-:Y:S01]  /*07e0*/  IMAD.MOV.U32 R9, RZ, RZ, RZ ;  /* 0x000000ffff097224 */ /* 0x000fe200078e00ff */
[----:B------:R-:W-:Y:S02]  /*07f0*/  LOP3.LUT R2, R2, 0xfffffff7, RZ, 0xc0, !PT ;  /* 0xfffffff702027812 */ /* 0x000fe400078ec0ff */
[----:B-1----:R-:W-:Y:S01]  /*0800*/  ISETP.NE.AND P1, PT, R8, 0x1, PT ;  /* 0x000000010800780c */ /* 0x002fe20003f25270 */
[----:B------:R-:W-:-:S12]  /*0810*/  IMAD.U32 R8, RZ, RZ, UR8 ;  /* 0x00000008ff087e24 */ /* 0x000fd8000f8e00ff */
[----:B------:R-:W1:Y:S01]  /*0820*/  @P1 LDC R11, c[0x0][0x10] ;  /* 0x00000400ff0b1b82 */ /* 0x000e620000000800 */
[----:B------:R-:W-:Y:S01]  /*0830*/  @P1 IMAD.MOV.U32 R5, RZ, RZ, RZ ;  /* 0x000000ffff051224 */ /* 0x000fe200078e00ff */
[----:B------:R-:W-:Y:S01]  /*0840*/  @P1 LOP3.LUT R2, R2, 0x8, RZ, 0xfc, !PT ;  /* 0x0000000802021812 */ /* 0x000fe200078efcff */
[----:B------:R-:W-:-:S05]  /*0850*/  @P1 IMAD.MOV.U32 R15, RZ, RZ, RZ ;  /* 0x000000ffff0f1224 */ /* 0x000fca00078e00ff */
[----:B------:R-:W2:Y:S01]  /*0860*/  @!P1 LDC R13, c[0x0][0xc] ;  /* 0x00000300ff0d9b82 */ /* 0x000ea20000000800 */
[----:B-1----:R-:W-:-:S04]  /*0870*/  @P1 IMAD.WIDE.U32 R10, R11, UR8, R4 ;  /* 0x000000080b0a1c25 */ /* 0x002fc8000f8e0004 */
[----:B------:R-:W-:Y:S02]  /*0880*/  @P1 IMAD.MOV.U32 R23, RZ, RZ, R10 ;  /* 0x000000ffff171224 */ /* 0x000fe400078e000a */
[----:B------:R-:W-:Y:S02]  /*0890*/  @P1 IMAD.IADD R22, R11, 0x1, R15 ;  /* 0x000000010b161824 */ /* 0x000fe400078e020f */
[----:B--2---:R-:W-:-:S04]  /*08a0*/  @!P1 IMAD.WIDE.U32 R8, R4, R13, R8 ;  /* 0x0000000d04089225 */ /* 0x004fc800078e0008 */
[----:B------:R-:W-:Y:S02]  /*08b0*/  @!P1 IMAD.MOV.U32 R23, RZ, RZ, R8 ;  /* 0x000000ffff179224 */ /* 0x000fe400078e0008 */
[----:B------:R-:W-:Y:S01]  /*08c0*/  @!P1 IMAD.MOV.U32 R22, RZ, RZ, R9 ;  /* 0x000000ffff169224 */ /* 0x000fe200078e0009 */
[----:B------:R-:W-:Y:S06]  /*08d0*/  @!P2 BRA `(.L_x_5) ;  /* 0x00000000000ca947 */ /* 0x000fec0003800000 */
[----:B------:R-:W-:Y:S01]  /*08e0*/  UCGABAR_WAIT ;  /* 0x0000000000007dc7 */ /* 0x000fe20008000000 */
[----:B------:R-:W-:Y:S01]  /*08f0*/  CCTL.IVALL ;  /* 0x00000000ff00798f */ /* 0x000fe20002000000 */
[----:B------:R-:W-:Y:S05]  /*0900*/  BRA `(.L_x_6) ;  /* 0x0000000000047947 */ /* 0x000fea0003800000 */
.L_x_5:
[----:B------:R-:W-:Y:S06]  /*0910*/  BAR.SYNC.DEFER_BLOCKING 0x0 ;  /* 0x0000000000007b1d */ /* 0x000fec0000010000 */
.L_x_6:
[----:B------:R-:W-:Y:S05]  /*0920*/  @!P3 BRA `(.L_x_7) ;  /* 0x000000f40020b947 */ /* 0x000fea0003800000 */
[----:B------:R-:W-:-:S13]  /*0930*/  ISETP.GT.U32.AND P0, PT, R6, 0x1, PT ;  /* 0x000000010600780c */ /* 0x000fda0003f04070 */
[----:B0-----:R-:W-:Y:S05]  /*0940*/  @P0 EXIT ;  /* 0x000000000000094d */ /* 0x001fea0003800000 */
[----:B------:R-:W-:Y:S01]  /*0950*/  IMAD.MOV.U32 R8, RZ, RZ, -0x1 ;  /* 0xffffffffff087424 */ /* 0x000fe200078e00ff */
[----:B------:R-:W-:Y:S01]  /*0960*/  ULDC.64 UR4, c[0x0][0x650] ;  /* 0x0001940000047ab9 */ /* 0x000fe20000000a00 */
[----:B------:R-:W-:Y:S01]  /*0970*/  IMAD.MOV.U32 R6, RZ, RZ, -0x1 ;  /* 0xffffffffff067424 */ /* 0x000fe200078e00ff */
[----:B------:R-:W-:Y:S01]  /*0980*/  ISETP.GE.U32.AND P0, PT, R23, UR4, PT ;  /* 0x0000000417007c0c */ /* 0x000fe2000bf06070 */
[----:B------:R-:W-:Y:S01]  /*0990*/  IMAD.MOV.U32 R19, RZ, RZ, -0x1 ;  /* 0xffffffffff137424 */ /* 0x000fe200078e00ff */
[----:B------:R0:W-:Y:S01]  /*09a0*/  STL [R1], R8 ;  /* 0x0000000801007387 */ /* 0x0001e20000100800 */
[----:B------:R-:W-:Y:S02]  /*09b0*/  PRMT R0, RZ, 0x7610, R0 ;  /* 0x00007610ff007816 */ /* 0x000fe40000000000 */
[----:B------:R-:W-:Y:S01]  /*09c0*/  ISETP.GE.U32.AND.EX P0, PT, R22, UR5, PT, P0 ;  /* 0x0000000516007c0c */ /* 0x000fe2000bf06100 */
[----:B------:R0:W-:-:S12]  /*09d0*/  STL [R1+0x4], R6 ;  /* 0x0000040601007387 */ /* 0x0001d80000100800 */
[----:B0-----:R-:W-:Y:S05]  /*09e0*/  @P0 BRA `(.L_x_8) ;  /* 0x00000004003c0947 */ /* 0x001fea0003800000 */
[----:B------:R-:W0:Y:S01]  /*09f0*/  LDC.64 R20, c[0x0][0x628] ;  /* 0x00018a00ff147b82 */ /* 0x000e220000000a00 */
[----:B------:R-:W-:Y:S02]  /*0a00*/  IMAD.MOV.U32 R8, RZ, RZ, R23 ;  /* 0x000000ffff087224 */ /* 0x000fe400078e0017 */
[----:B------:R-:W-:-:S05]  /*0a10*/  IMAD.MOV.U32 R9, RZ, RZ, R22 ;  /* 0x000000ffff097224 */ /* 0x000fca00078e0016 */
[----:B------:R-:W1:Y:S08]  /*0a20*/  LDC R6, c[0x0][0x630] ;  /* 0x00018c00ff067b82 */ /* 0x000e700000000800 */
[----:B------:R-:W2:Y:S01]  /*0a30*/  LDC.64 R24, c[0x0][0x620] ;  /* 0x00018800ff187b82 */ /* 0x000ea20000000a00 */
[----:B0-----:R-:W-:-:S04]  /*0a40*/  ISETP.NE.U32.AND P0, PT, R20, RZ, PT ;  /* 0x000000ff1400720c */ /* 0x001fc80003f05070 */
[----:B------:R-:W-:-:S13]  /*0a50*/  ISETP.NE.AND.EX P0, PT, R21, RZ, PT, P0 ;  /* 0x000000ff1500720c */ /* 0x000fda0003f05300 */
[----:B-12---:R-:W-:Y:S05]  /*0a60*/  @!P0 BRA `(.L_x_9) ;  /* 0x0000000000288947 */ /* 0x006fea0003800000 */
[----:B------:R-:W0:Y:S02]  /*0a70*/  LDC R0, c[0x0][0x634] ;  /* 0x00018d00ff007b82 */ /* 0x000e240000000800 */
[----:B0-----:R-:W-:-:S05]  /*0a80*/  IADD3 R13, P0, R23, R0, RZ ;  /* 0x00000000170d7210 */ /* 0x001fca0007f1e0ff */
[----:B------:R-:W-:-:S04]  /*0a90*/  IMAD.X R15, RZ, RZ, R22, P0 ;  /* 0x000000ffff0f7224 */ /* 0x000fc800000e0616 */
[----:B------:R-:W-:-:S04]  /*0aa0*/  IMAD.WIDE.U32 R8, R15, R20, RZ ;  /* 0x000000140f087225 */ /* 0x000fc800078e00ff */
[----:B------:R-:W-:-:S04]  /*0ab0*/  IMAD.WIDE.U32 R10, P0, R13, R21, R8 ;  /* 0x000000150d0a7225 */ /* 0x000fc80007800008 */
[----:B------:R-:W-:-:S04]  /*0ac0*/  IMAD.WIDE.U32 R8, R13, R20, RZ ;  /* 0x000000140d087225 */ /* 0x000fc800078e00ff */
[----:B------:R-:W-:Y:S01]  /*0ad0*/  IMAD.X R13, RZ, RZ, RZ, P0 ;  /* 0x000000ffff0d7224 */ /* 0x000fe200000e06ff */
[----:B------:R-:W-:Y:S01]  /*0ae0*/  IADD3 RZ, P0, R9, R10, RZ ;  /* 0x0000000a09ff7210 */ /* 0x000fe20007f1e0ff */
[----:B------:R-:W-:-:S04]  /*0af0*/  IMAD.MOV.U32 R12, RZ, RZ, R11 ;  /* 0x000000ffff0c7224 */ /* 0x000fc800078e000b */
[----:B------:R-:W-:-:S08]  /*0b00*/  IMAD.WIDE.U32.X R8, R15, R21, R12, P0 ;  /* 0x000000150f087225 */ /* 0x000fd000000e040c */
.L_x_9:
[----:B------:R-:W0:Y:S01]  /*0b10*/  LDC.64 R20, c[0x0][0x640] ;  /* 0x00019000ff147b82 */ /* 0x000e220000000a00 */
[-C--:B------:R-:W-:Y:S01]  /*0b20*/  SHF.R.U64 R27, R8, R6.reuse, R9 ;  /* 0x00000006081b7219 */ /* 0x080fe20000001209 */
[----:B------:R-:W-:Y:S01]  /*0b30*/  IMAD.MOV.U32 R8, RZ, RZ, R23 ;  /* 0x000000ffff087224 */ /* 0x000fe200078e0017 */
[----:B------:R-:W-:Y:S01]  /*0b40*/  SHF.R.U32.HI R0, RZ, R6, R9 ;  /* 0x00000006ff007219 */ /* 0x000fe20000011609 */
[----:B------:R-:W-:Y:S01]  /*0b50*/  IMAD R28, R7, R14, R4 ;  /* 0x0000000e071c7224 */ /* 0x000fe200078e0204 */
[----:B------:R-:W-:-:S03]  /*0b60*/  IADD3 R5, P0, RZ, -R27, RZ ;  /* 0x8000001bff057210 */ /* 0x000fc60007f1e0ff */
[----:B------:R-:W1:Y:S02]  /*0b70*/  LDC R10, c[0x0][0x618] ;  /* 0x00018600ff0a7b82 */ /* 0x000e640000000800 */
[----:B------:R-:W-:-:S04]  /*0b80*/  IMAD.X R9, RZ, RZ, ~R0, P0 ;  /* 0x000000ffff097224 */ /* 0x000fc800000e0e00 */
[-C--:B------:R-:W-:Y:S02]  /*0b90*/  IMAD R0, R9, R24.reuse, RZ ;  /* 0x0000001809007224 */ /* 0x080fe400078e02ff */
[----:B------:R-:W2:Y:S01]  /*0ba0*/  LDC R11, c[0x0][0x608] ;  /* 0x00018200ff0b7b82 */ /* 0x000ea20000000800 */
[----:B------:R-:W-:Y:S02]  /*0bb0*/  IMAD.MOV.U32 R9, RZ, RZ, R22 ;  /* 0x000000ffff097224 */ /* 0x000fe400078e0016 */
[----:B------:R-:W-:-:S05]  /*0bc0*/  IMAD.WIDE.U32 R8, R5, R24, R8 ;  /* 0x0000001805087225 */ /* 0x000fca00078e0008 */
[----:B------:R-:W3:Y:S01]  /*0bd0*/  LDC R12, c[0x0][0x658] ;  /* 0x00019600ff0c7b82 */ /* 0x000ee20000000800 */
[----:B------:R-:W-:Y:S01]  /*0be0*/  IMAD R5, R5, R25, R0 ;  /* 0x0000001905057224 */ /* 0x000fe200078e0200 */
[----:B0-----:R-:W-:Y:S01]  /*0bf0*/  ISETP.NE.U32.AND P0, PT, R20, RZ, PT ;  /* 0x000000ff1400720c */ /* 0x001fe20003f05070 */
[----:B------:R-:W-:Y:S02]  /*0c00*/  IMAD.MOV.U32 R25, RZ, RZ, 0x1 ;  /* 0x00000001ff197424 */ /* 0x000fe400078e00ff */
[----:B------:R-:W-:Y:S01]  /*0c10*/  IMAD.IADD R5, R9, 0x1, R5 ;  /* 0x0000000109057824 */ /* 0x000fe200078e0205 */
[----:B------:R-:W-:Y:S01]  /*0c20*/  ISETP.NE.AND.EX P0, PT, R21, RZ, PT, P0 ;  /* 0x000000ff1500720c */ /* 0x000fe20003f05300 */
[----:B------:R-:W-:Y:S01]  /*0c30*/  IMAD.MOV.U32 R9, RZ, RZ, -0x1 ;  /* 0xffffffffff097424 */ /* 0x000fe200078e00ff */
[----:B------:R-:W0:Y:S02]  /*0c40*/  LDC R15, c[0x0][0x600] ;  /* 0x00018000ff0f7b82 */ /* 0x000e240000000800 */
[----:B-1----:R-:W-:-:S02]  /*0c50*/  SHF.R.U64 R13, R8, R10, R5 ;  /* 0x0000000a080d7219 */ /* 0x002fc40000001205 */
[----:B------:R-:W-:-:S04]  /*0c60*/  SHF.R.U32.HI R0, RZ, R10, R5 ;  /* 0x0000000aff007219 */ /* 0x000fc80000011605 */
[----:B------:R-:W1:Y:S01]  /*0c70*/  LDC R19, c[0x0][0x648] ;  /* 0x00019200ff137b82 */ /* 0x000e620000000800 */
[-CC-:B--2---:R-:W-:Y:S02]  /*0c80*/  SHF.R.U64 R29, R13, R11.reuse, R0.reuse ;  /* 0x0000000b0d1d7219 */ /* 0x184fe40000001200 */
[----:B------:R-:W-:-:S05]  /*0c90*/  SHF.R.U32.HI R5, RZ, R11, R0 ;  /* 0x0000000bff057219 */ /* 0x000fca0000011600 */
[----:B------:R-:W2:Y:S01]  /*0ca0*/  LDC R24, c[0x0][0x638] ;  /* 0x00018e00ff187b82 */ /* 0x000ea20000000800 */
[-CC-:B---3--:R-:W-:Y:S02]  /*0cb0*/  SHF.R.U64 R14, R29, R12.reuse, R5.reuse ;  /* 0x0000000c1d0e7219 */ /* 0x188fe40000001205 */
[-C--:B------:R-:W-:Y:S02]  /*0cc0*/  SHF.L.U32 R0, R9, R12.reuse, RZ ;  /* 0x0000000c09007219 */ /* 0x080fe400000006ff */
[----:B------:R-:W-:Y:S01]  /*0cd0*/  SHF.R.U32.HI R5, RZ, R12, R5 ;  /* 0x0000000cff057219 */ /* 0x000fe20000011605 */
[----:B------:R-:W-:Y:S01]  /*0ce0*/  IMAD.MOV.U32 R4, RZ, RZ, R14 ;  /* 0x000000ffff047224 */ /* 0x000fe200078e000e */
[----:B------:R-:W-:Y:S01]  /*0cf0*/  LOP3.LUT R10, RZ, R0, RZ, 0x33, !PT ;  /* 0x00000000ff0a7212 */ /* 0x000fe200078e33ff */
[----:B------:R-:W3:Y:S01]  /*0d00*/  LDC R26, c[0x0][0x610] ;  /* 0x00018400ff1a7b82 */ /* 0x000ee20000000800 */
[----:B------:R-:W-:Y:S05]  /*0d10*/  @!P0 BRA `(.L_x_10) ;  /* 0x0000000000288947 */ /* 0x000fea0003800000 */
[----:B------:R-:W4:Y:S02]  /*0d20*/  LDC R9, c[0x0][0x64c] ;  /* 0x00019300ff097b82 */ /* 0x000f240000000800 */
[----:B----4-:R-:W-:-:S05]  /*0d30*/  IADD3 R9, P0, R14, R9, RZ ;  /* 0x000000090e097210 */ /* 0x010fca0007f1e0ff */
        /* <DEDUP_REMOVED lines=8> */
.L_x_10:
[----:B-1----:R-:W-:Y:S01]  /*0dc0*/  SHF.R.U64 R4, R4, R19, R5 ;  /* 0x0000001304047219 */ /* 0x002fe20000001205 */
[----:B0-----:R-:W-:Y:S01]  /*0dd0*/  VIADD R6, R15, 0xffffffff ;  /* 0xffffffff0f067836 */ /* 0x001fe20000000000 */
[----:B------:R-:W-:Y:S01]  /*0de0*/  SHF.L.U32 R0, R25, R12, RZ ;  /* 0x0000000c19007219 */ /* 0x000fe200000006ff */
[----:B------:R-:W-:Y:S01]  /*0df0*/  IMAD.MOV.U32 R19, RZ, RZ, R27 ;  /* 0x000000ffff137224 */ /* 0x000fe200078e001b */
[----:B------:R-:W-:Y:S01]  /*0e00*/  LOP3.LUT R5, R29, R10, RZ, 0xc0, !PT ;  /* 0x0000000a1d057212 */ /* 0x000fe200078ec0ff */
[----:B------:R-:W-:Y:S01]  /*0e10*/  IMAD.MOV R7, RZ, RZ, -R4 ;  /* 0x000000ffff077224 */ /* 0x000fe200078e0a04 */
[----:B------:R-:W-:Y:S02]  /*0e20*/  SEL R3, R3, R28, !P1 ;  /* 0x0000001c03037207 */ /* 0x000fe40004800000 */
[----:B------:R-:W-:Y:S01]  /*0e30*/  LOP3.LUT R6, R13, R6, RZ, 0xc0, !PT ;  /* 0x000000060d067212 */ /* 0x000fe200078ec0ff */
[----:B------:R-:W-:Y:S02]  /*0e40*/  IMAD R4, R0, R4, R5 ;  /* 0x0000000400047224 */ /* 0x000fe400078e0205 */
[----:B--2---:R-:W-:-:S02]  /*0e50*/  IMAD R0, R7, R24, R14 ;  /* 0x0000001807007224 */ /* 0x004fc400078e020e */
[----:B---3--:R-:W-:Y:S02]  /*0e60*/  IMAD R3, R4, R26, R3 ;  /* 0x0000001a04037224 */ /* 0x008fe400078e0203 */
[----:B------:R-:W-:Y:S02]  /*0e70*/  IMAD.MOV.U32 R5, RZ, RZ, 0x1 ;  /* 0x00000001ff057424 */ /* 0x000fe400078e00ff */
[----:B------:R-:W-:-:S03]  /*0e80*/  IMAD R4, R0, R15, R6 ;  /* 0x0000000f00047224 */ /* 0x000fc600078e0206 */
[----:B------:R-:W-:Y:S02]  /*0e90*/  PRMT R0, R5, 0x7610, R0 ;  /* 0x0000761005007816 */ /* 0x000fe40000000000 */
[----:B------:R-:W-:Y:S02]  /*0ea0*/  SEL R5, R4, R3, !P1 ;  /* 0x0000000304057207 */ /* 0x000fe40004800000 */
[----:B------:R-:W-:-:S03]  /*0eb0*/  SEL R3, R3, R4, !P1 ;  /* 0x0000000403037207 */ /* 0x000fc60004800000 */
[----:B------:R0:W-:Y:S04]  /*0ec0*/  STL [R1+0x4], R5 ;  /* 0x0000040501007387 */ /* 0x0001e80000100800 */
[----:B------:R0:W-:Y:S02]  /*0ed0*/  STL [R1], R3 ;  /* 0x0000000301007387 */ /* 0x0001e40000100800 */
.L_x_8:
[----:B------:R-:W-:-:S08]  /*0ee0*/  NOP ;  /* 0x0000000000007918 */ /* 0x000fd00000000000 */
[----:B------:R-:W1:Y:S02]  /*0ef0*/  USETMAXREG.TRY_ALLOC.CTAPOOL UP0, 0xe8 ;  /* 0x000000e8000079c8 */ /* 0x000e640008000600 */
[----:B-1----:R-:W-:-:S13]  /*0f00*/  PLOP3.LUT P0, PT, PT, PT, UP0, 0x80, 0x0 ;  /* 0x000000000000781c */ /* 0x002fda0003f0f008 */
[----:B------:R-:W-:Y:S05]  /*0f10*/  @!P0 BRA `(.L_x_8) ;  /* 0xfffffffc00f08947 */ /* 0x000fea000383ffff */
[----:B------:R-:W-:Y:S01]  /*0f20*/  ULDC.64 UR4, c[0x0][0x598] ;  /* 0x0001660000047ab9 */ /* 0x000fe20000000a00 */
[----:B------:R-:W-:Y:S01]  /*0f30*/  ULDC.64 UR40, c[0x0][0x208] ;  /* 0x0000820000287ab9 */ /* 0x000fe20000000a00 */
[----:B------:R-:W-:-:S04]  /*0f40*/  ISETP.NE.U32.AND P0, PT, RZ, UR4, PT ;  /* 0x00000004ff007c0c */ /* 0x000fc8000bf05070 */
[----:B------:R-:W-:-:S13]  /*0f50*/  ISETP.NE.AND.EX P0, PT, RZ, UR5, PT, P0 ;  /* 0x00000005ff007c0c */ /* 0x000fda000bf05300 */
[----:B------:R-:W-:Y:S05]  /*0f60*/  @!P0 BRA `(.L_x_11) ;  /* 0x00000000001c8947 */ /* 0x000fea0003800000 */
[----:B0-----:R-:W0:Y:S02]  /*0f70*/  LDC.64 R4, c[0x0][0x598] ;  /* 0x00016600ff047b82 */ /* 0x001e240000000a00 */
[----:B0-----:R-:W2:Y:S02]  /*0f80*/  LDG.E.64 R4, desc[UR40][R4.64] ;  /* 0x0000002804047981 */ /* 0x001ea4000c1e1b00 */
[----:B--2---:R-:W-:-:S04]  /*0f90*/  ISETP.NE.U32.AND P0, PT, R4, RZ, PT ;  /* 0x000000ff0400720c */ /* 0x004fc80003f05070 */
[----:B------:R-:W-:-:S13]  /*0fa0*/  ISETP.NE.AND.EX P0, PT, R5, RZ, PT, P0 ;  /* 0x000000ff0500720c */ /* 0x000fda0003f05300 */
[----:B------:R-:W-:Y:S05]  /*0fb0*/  @!P0 BRA `(.L_x_11) ;  /* 0x0000000000088947 */ /* 0x000fea0003800000 */
[----:B------:R0:W5:Y:S01]  /*0fc0*/  LD.E R185, desc[UR40][R4.64] ;  /* 0x0000002804b97980 */ /* 0x000162000c101900 */
[----:B------:R-:W-:Y:S05]  /*0fd0*/  BRA `(.L_x_12) ;  /* 0x0000000000247947 */ /* 0x000fea0003800000 */
.L_x_11:
[----:B------:R-:W-:Y:S02]  /*0fe0*/  ULDC.64 UR4, c[0x0][0x588] ;  /* 0x0001620000047ab9 */ /* 0x000fe40000000a00 */
[----:B------:R-:W-:-:S04]  /*0ff0*/  ISETP.NE.U32.AND P0, PT, RZ, UR4, PT ;  /* 0x00000004ff007c0c */ /* 0x000fc8000bf05070 */
[----:B------:R-:W-:-:S13]  /*1000*/  ISETP.NE.AND.EX P0, PT, RZ, UR5, PT, P0 ;  /* 0x00000005ff007c0c */ /* 0x000fda000bf05300 */
[----:B------:R-:W-:Y:S05]  /*1010*/  @!P0 BRA `(.L_x_13) ;  /* 0x00000000000c8947 */ /* 0x000fea0003800000 */
[----:B0-----:R-:W0:Y:S02]  /*1020*/  LDC.64 R4, c[0x0][0x588] ;  /* 0x00016200ff047b82 */ /* 0x001e240000000a00 */
[----:B0-----:R1:W5:Y:S01]  /*1030*/  LDG.E R185, desc[UR40][R4.64] ;  /* 0x0000002804b97981 */ /* 0x001362000c1e1900 */
[----:B------:R-:W-:Y:S05]  /*1040*/  BRA `(.L_x_12) ;  /* 0x0000000000087947 */ /* 0x000fea0003800000 */
.L_x_13:
[----:B------:R-:W-:Y:S02]  /*1050*/  ULDC UR4, c[0x0][0x580] ;  /* 0x0001600000047ab9 */ /* 0x000fe40000000800 */
[----:B------:R-:W-:-:S07]  /*1060*/  IMAD.U32 R185, RZ, RZ, UR4 ;  /* 0x00000004ffb97e24 */ /* 0x000fce000f8e00ff */
.L_x_12:
[----:B------:R-:W-:Y:S02]  /*1070*/  ULDC.64 UR4, c[0x0][0x5a0] ;  /* 0x0001680000047ab9 */ /* 0x000fe40000000a00 */
[----:B------:R-:W-:-:S04]  /*1080*/  ISETP.NE.U32.AND P0, PT, RZ, UR4, PT ;  /* 0x00000004ff007c0c */ /* 0x000fc8000bf05070 */
[----:B------:R-:W-:-:S13]  /*1090*/  ISETP.NE.AND.EX P0, PT, RZ, UR5, PT, P0 ;  /* 0x00000005ff007c0c */ /* 0x000fda000bf05300 */
[----:B------:R-:W-:Y:S05]  /*10a0*/  @!P0 BRA `(.L_x_14) ;  /* 0x00000000001c8947 */ /* 0x000fea0003800000 */
[----:B01----:R-:W0:Y:S02]  /*10b0*/  LDC.64 R4, c[0x0][0x5a0] ;  /* 0x00016800ff047b82 */ /* 0x003e240000000a00 */
[----:B0-----:R-:W2:Y:S02]  /*10c0*/  LDG.E.64 R4, desc[UR40][R4.64] ;  /* 0x0000002804047981 */ /* 0x001ea4000c1e1b00 */
[----:B--2---:R-:W-:-:S04]  /*10d0*/  ISETP.NE.U32.AND P0, PT, R4, RZ, PT ;  /* 0x000000ff0400720c */ /* 0x004fc80003f05070 */
[----:B------:R-:W-:-:S13]  /*10e0*/  ISETP.NE.AND.EX P0, PT, R5, RZ, PT, P0 ;  /* 0x000000ff0500720c */ /* 0x000fda0003f05300 */
[----:B------:R-:W-:Y:S05]  /*10f0*/  @!P0 BRA `(.L_x_14) ;  /* 0x0000000000088947 */ /* 0x000fea0003800000 */
[----:B------:R0:W5:Y:S01]  /*1100*/  LD.E R184, desc[UR40][R4.64] ;  /* 0x0000002804b87980 */ /* 0x000162000c101900 */
[----:B------:R-:W-:Y:S05]  /*1110*/  BRA `(.L_x_15) ;  /* 0x0000000000247947 */ /* 0x000fea0003800000 */
.L_x_14:
[----:B------:R-:W-:Y:S02]  /*1120*/  ULDC.64 UR4, c[0x0][0x590] ;  /* 0x0001640000047ab9 */ /* 0x000fe40000000a00 */
[----:B------:R-:W-:-:S04]  /*1130*/  ISETP.NE.U32.AND P0, PT, RZ, UR4, PT ;  /* 0x00000004ff007c0c */ /* 0x000fc8000bf05070 */
[----:B------:R-:W-:-:S13]  /*1140*/  ISETP.NE.AND.EX P0, PT, RZ, UR5, PT, P0 ;  /* 0x00000005ff007c0c */ /* 0x000fda000bf05300 */
[----:B------:R-:W-:Y:S05]  /*1150*/  @!P0 BRA `(.L_x_16) ;  /* 0x00000000000c8947 */ /* 0x000fea0003800000 */
[----:B01----:R-:W0:Y:S02]  /*1160*/  LDC.64 R4, c[0x0][0x590] ;  /* 0x00016400ff047b82 */ /* 0x003e240000000a00 */
[----:B0-----:R1:W5:Y:S01]  /*1170*/  LDG.E R184, desc[UR40][R4.64] ;  /* 0x0000002804b87981 */ /* 0x001362000c1e1900 */
[----:B------:R-:W-:Y:S05]  /*1180*/  BRA `(.L_x_15) ;  /* 0x0000000000087947 */ /* 0x000fea0003800000 */
.L_x_16:
[----:B------:R-:W-:Y:S02]  /*1190*/  ULDC UR4, c[0x0][0x584] ;  /* 0x0001610000047ab9 */ /* 0x000fe40000000800 */
[----:B------:R-:W-:-:S07]  /*11a0*/  IMAD.U32 R184, RZ, RZ, UR4 ;  /* 0x00000004ffb87e24 */ /* 0x000fce000f8e00ff */
.L_x_15:
[----:B------:R-:W-:-:S13]  /*11b0*/  LOP3.LUT P0, RZ, R0, 0xff, RZ, 0xc0, !PT ;  /* 0x000000ff00ff7812 */ /* 0x000fda000780c0ff */
[----:B------:R-:W-:Y:S05]  /*11c0*/  @!P0 EXIT ;  /* 0x000000000000894d */ /* 0x000fea0003800000 */
[----:B------:R-:W-:Y:S01]  /*11d0*/  ULDC UR4, c[0x0][0x28c] ;  /* 0x0000a30000047ab9 */ /* 0x000fe20000000800 */
[----:B------:R-:W-:Y:S01]  /*11e0*/  LOP3.LUT R200, R18, 0x1, RZ, 0xfc, !PT ;  /* 0x0000000112c87812 */ /* 0x000fe200078efcff */
[----:B------:R-:W-:Y:S01]  /*11f0*/  UIADD3 UR4, UR4, 0x7f, URZ ;  /* 0x0000007f04047890 */ /* 0x000fe2000fffe03f */
[----:B------:R-:W-:Y:S01]  /*1200*/  UMOV UR36, URZ ;  /* 0x0000003f00247c82 */ /* 0x000fe20008000000 */
[----:B------:R-:W-:Y:S02]  /*1210*/  UMOV UR37, URZ ;  /* 0x0000003f00257c82 */ /* 0x000fe40008000000 */
[----:B------:R-:W-:-:S04]  /*1220*/  USHF.R.S32.HI UR5, URZ, 0x1f, UR4 ;  /* 0x0000001f3f057899 */ /* 0x000fc80008011404 */
[----:B------:R-:W-:-:S04]  /*1230*/  ULEA.HI UR5, UR5, UR4, URZ, 0x7 ;  /* 0x0000000405057291 */ /* 0x000fc8000f8f383f */
[----:B------:R-:W-:-:S12]  /*1240*/  USHF.R.S32.HI UR38, URZ, 0x7, UR5 ;  /* 0x000000073f267899 */ /* 0x000fd80008011405 */
.L_x_354:
[----:B------:R-:W2:Y:S01]  /*1250*/  S2R R0, SR_TID.X ;  /* 0x0000000000007919 */ /* 0x000ea20000002100 */
[----:B---3--:R-:W3:Y:S01]  /*1260*/  S2UR UR7, SR_CgaCtaId ;  /* 0x00000000000779c3 */ /* 0x008ee20000008800 */
[----:B------:R-:W-:Y:S02]  /*1270*/  UMOV UR6, 0x400 ;  /* 0x0000040000067882 */ /* 0x000fe40000000000 */
[----:B---3--:R-:W-:Y:S01]  /*1280*/  ULEA UR42, UR7, UR6, 0x18 ;  /* 0x00000006072a7291 */ /* 0x008fe2000f8ec03f */
[----:B--2---:R-:W-:-:S04]  /*1290*/  LOP3.LUT R0, R0, 0x80, RZ, 0xc0, !PT ;  /* 0x0000008000007812 */ /* 0x004fc800078ec0ff */
[----:B------:R-:W-:-:S06]  /*12a0*/  SHF.R.U32.HI R0, RZ, 0x7, R0 ;  /* 0x00000007ff007819 */ /* 0x000fcc0000011600 */
[----:B------:R-:W2:Y:S02]  /*12b0*/  SHFL.IDX PT, R0, R0, RZ, 0x1f ;  /* 0x00001fff00007589 */ /* 0x000ea400000e0000 */
[----:B--2---:R-:W-:-:S13]  /*12c0*/  R2UR UR4, R0 ;  /* 0x00000000000472ca */ /* 0x004fda00000e0000 */
[----:B------:R-:W-:-:S04]  /*12d0*/  ULEA.HI UR5, UR4, UR4, URZ, 0x1 ;  /* 0x0000000404057291 */ /* 0x000fc8000f8f083f */
[----:B------:R-:W-:-:S04]  /*12e0*/  ULOP3.LUT UR5, UR5, 0x7fffe, URZ, 0xc0, !UPT ;  /* 0x0007fffe05057892 */ /* 0x000fc8000f8ec03f */
[----:B------:R-:W-:-:S03]  /*12f0*/  UIADD3 UR5, UR4, -UR5, URZ ;  /* 0x8000000504057290 */ /* 0x000fc6000fffe03f */
[----:B------:R-:W-:Y:S01]  /*1300*/  ULDC UR4, c[0x0][0x28c] ;  /* 0x0000a30000047ab9 */ /* 0x000fe20000000800 */
[----:B------:R-:W-:Y:S01]  /*1310*/  ULEA UR5, UR5, UR42, 0xd ;  /* 0x0000002a05057291 */ /* 0x000fe2000f8e683f */
[----:B------:R-:W-:-:S03]  /*1320*/  ISETP.LT.AND P0, PT, RZ, UR4, PT ;  /* 0x00000004ff007c0c */ /* 0x000fc6000bf01270 */
[----:B------:R-:W-:-:S04]  /*1330*/  UIADD3 UR5, UR5, 0x100, URZ ;  /* 0x0000010005057890 */ /* 0x000fc8000fffe03f */
[----:B------:R-:W-:-:S04]  /*1340*/  USHF.R.U32.HI UR5, URZ, 0x4, UR5 ;  /* 0x000000043f057899 */ /* 0x000fc80008011605 */
[----:B------:R-:W-:Y:S02]  /*1350*/  ULOP3.LUT UR39, UR5, 0x3fff, URZ, 0xc0, !UPT ;  /* 0x00003fff05277892 */ /* 0x000fe4000f8ec03f */
[----:B----45:R-:W-:Y:S10]  /*1360*/  @P0 BRA `(.L_x_17) ;  /* 0x0000000000400947 */ /* 0x030ff40003800000 */
[----:B------:R-:W-:Y:S01]  /*1370*/  MOV R0, 0x0 ;  /* 0x0000000000007802 */ /* 0x000fe20000000f00 */
[----:B------:R-:W-:Y:S01]  /*1380*/  ULDC.64 UR4, c[0x4][0x68] ;  /* 0x01001a0000047ab9 */ /* 0x000fe20000000a00 */
[----:B------:R-:W-:Y:S01]  /*1390*/  ULDC.64 UR6, c[0x4][0x8] ;  /* 0x0100020000067ab9 */ /* 0x000fe20000000a00 */
[----:B01----:R-:W-:Y:S01]  /*13a0*/  IMAD.U32 R4, RZ, RZ, UR4 ;  /* 0x00000004ff047e24 */ /* 0x003fe2000f8e00ff */
[----:B------:R0:W1:Y:S01]  /*13b0*/  LDC.64 R14, c[0x4][R0] ;  /* 0x01000000000e7b82 */ /* 0x0000620000000a00 */
[----:B------:R-:W-:Y:S01]  /*13c0*/  IMAD.U32 R5, RZ, RZ, UR5 ;  /* 0x00000005ff057e24 */ /* 0x000fe2000f8e00ff */
[----:B------:R-:W-:Y:S01]  /*13d0*/  ULDC.64 UR4, c[0x4][0x70] ;  /* 0x01001c0000047ab9 */ /* 0x000fe20000000a00 */
[----:B------:R-:W-:Y:S02]  /*13e0*/  IMAD.U32 R10, RZ, RZ, UR6 ;  /* 0x00000006ff0a7e24 */ /* 0x000fe4000f8e00ff */
[----:B------:R-:W-:Y:S02]  /*13f0*/  IMAD.U32 R6, RZ, RZ, UR4 ;  /* 0x00000004ff067e24 */ /* 0x000fe4000f8e00ff */
[----:B------:R-:W-:-:S02]  /*1400*/  IMAD.U32 R7, RZ, RZ, UR5 ;  /* 0x00000005ff077e24 */ /* 0x000fc4000f8e00ff */
[----:B------:R-:W-:Y:S02]  /*1410*/  IMAD.U32 R11, RZ, RZ, UR7 ;  /* 0x00000007ff0b7e24 */ /* 0x000fe4000f8e00ff */
[----:B------:R-:W-:Y:S02]  /*1420*/  IMAD.MOV.U32 R8, RZ, RZ, 0x1e1 ;  /* 0x000001e1ff087424 */ /* 0x000fe400078e00ff */
[----:B------:R-:W-:Y:S02]  /*1430*/  IMAD.MOV.U32 R12, RZ, RZ, 0x1 ;  /* 0x00000001ff0c7424 */ /* 0x000fe400078e00ff */
[----:B0-----:R-:W-:-:S07]  /*1440*/  IMAD.MOV.U32 R13, RZ, RZ, RZ ;  /* 0x000000ffff0d7224 */ /* 0x001fce00078e00ff */
[----:B------:R-:W-:-:S07]  /*1450*/  LEPC R20, `(.L_x_17) ;  /* 0x000000001014794e */ /* 0x000fce0000000000 */
[----:B-1---5:R-:W-:Y:S05]  /*1460*/  CALL.ABS.NOINC R14 ;  /* 0x000000000e007343 */ /* 0x022fea0003c00000 */
.L_x_17:
[----:B------:R-:W-:-:S13]  /*1470*/  ISETP.NE.AND P0, PT, R200, 0x3, PT ;  /* 0x00000003c800780c */ /* 0x000fda0003f05270 */
[----:B------:R-:W-:Y:S05]  /*1480*/  @!P0 BRA `(.L_x_18) ;  /* 0x0000000000048947 */ /* 0x000fea0003800000 */
[----:B------:R-:W-:Y:S01]  /*1490*/  BPT.TRAP 0x1 ;  /* 0x000000040000795c */ /* 0x000fe20000300000 */
.L_x_18:
[----:B0-----:R-:W-:Y:S02]  /*14a0*/  IMAD.U32 R3, RZ, RZ, UR37 ;  /* 0x00000025ff037e24 */ /* 0x001fe4000f8e00ff */
[----:B------:R-:W-:-:S03]  /*14b0*/  IMAD.U32 R0, RZ, RZ, UR36 ;  /* 0x00000024ff007e24 */ /* 0x000fc6000f8e00ff */
[----:B------:R-:W-:Y:S02]  /*14c0*/  LEA R3, R3, UR42, 0x3 ;  /* 0x0000002a03037c11 */ /* 0x000fe4000f8e18ff */
[----:B------:R-:W-:-:S04]  /*14d0*/  SHF.L.U32 R0, R0, 0x1f, RZ ;  /* 0x0000001f00007819 */ /* 0x000fc800000006ff */
[----:B------:R0:W2:Y:S01]  /*14e0*/  SYNCS.PHASECHK.TRANS64.TRYWAIT P1, [R3+URZ], R0 ;  /* 0x00000000030075a7 */ /* 0x0000a2000802017f */
[----:B------:R-:W-:Y:S05]  /*14f0*/  @!P0 BRA `(.L_x_19) ;  /* 0x0000000000048947 */ /* 0x000fea0003800000 */
[----:B------:R-:W-:Y:S01]  /*1500*/  BPT.TRAP 0x1 ;  /* 0x000000040000795c */ /* 0x000fe20000300000 */
.L_x_19:
[----:B--2---:R-:W-:Y:S05]  /*1510*/  @P1 BRA `(.L_x_20) ;  /* 0x0000000000081947 */ /* 0x004fea0003800000 */
[----:B------:R-:W2:Y:S02]  /*1520*/  SYNCS.PHASECHK.TRANS64.TRYWAIT P1, [R3+URZ], R0 ;  /* 0x00000000030075a7 */ /* 0x000ea4000802017f */
[----:B--2---:R-:W-:Y:S05]  /*1530*/  @!P1 BRA `(.L_x_21) ;  /* 0x000000fc00889947 */ /* 0x004fea0003800000 */
.L_x_20:
[----:B------:R-:W-:-:S04]  /*1540*/  UISETP.LT.AND UP0, UPT, UR38, 0x1, UPT ;  /* 0x000000012600788c */ /* 0x000fc8000bf01270 */
[----:B------:R-:W-:-:S06]  /*1550*/  USEL UR4, UR38, 0x1, UP0 ;  /* 0x0000000126047887 */ /* 0x000fcc0008000000 */
[----:B0-2---:R-:W-:Y:S01]  /*1560*/  IMAD.U32 R0, RZ, RZ, UR4 ;  /* 0x00000004ff007e24 */ /* 0x005fe2000f8e00ff */
[----:B------:R-:W-:Y:S05]  /*1570*/  WARPSYNC.ALL ;  /* 0x0000000000007948 */ /* 0x000fea0003800000 */
[----:B------:R-:W-:-:S04]  /*1580*/  IADD3 R0, -R0, UR38, RZ ;  /* 0x0000002600007c10 */ /* 0x000fc8000fffe1ff */
[----:B------:R-:W-:Y:S01]  /*1590*/  ISETP.GE.AND P1, PT, R0, 0x1, PT ;  /* 0x000000010000780c */ /* 0x000fe20003f26270 */
[----:B------:R-:W-:Y:S01]  /*15a0*/  UIADD3 UR4, UR42, 0x18100, URZ ;  /* 0x000181002a047890 */ /* 0x000fe2000fffe03f */
[----:B------:R-:W-:Y:S01]  /*15b0*/  WARPGROUP.ARRIVE ;  /* 0x00000000000079c5 */ /* 0x000fe20000000000 */
[----:B------:R-:W-:Y:S02]  /*15c0*/  ULOP3.LUT UR24, UR39, 0x10000, URZ, 0xfc, !UPT ;  /* 0x0001000027187892 */ /* 0x000fe4000f8efc3f */
[----:B------:R-:W-:Y:S02]  /*15d0*/  USHF.R.U32.HI UR4, URZ, 0x4, UR4 ;  /* 0x000000043f047899 */ /* 0x000fe40008011604 */
[----:B------:R-:W-:Y:S02]  /*15e0*/  UIMAD UR6, UR37, 0xc00, UR24 ;  /* 0x00000c00250678a4 */ /* 0x000fe4000f8e0218 */
[----:B------:R-:W-:Y:S01]  /*15f0*/  ULOP3.LUT UR4, UR4, 0x3fff, URZ, 0xc0, !UPT ;  /* 0x00003fff04047892 */ /* 0x000fe2000f8ec03f */
[----:B------:R-:W-:Y:S01]  /*1600*/  UMOV UR9, 0x40000040 ;  /* 0x4000004000097882 */ /* 0x000fe20000000000 */
[----:B------:R-:W-:-:S02]  /*1610*/  UMOV UR11, 0x40000040 ;  /* 0x40000040000b7882 */ /* 0x000fc40000000000 */
[----:B------:R-:W-:Y:S01]  /*1620*/  ULOP3.LUT UR25, UR4, 0x10000, URZ, 0xfc, !UPT ;  /* 0x0001000004197892 */ /* 0x000fe2000f8efc3f */
[----:B------:R-:W-:Y:S01]  /*1630*/  UMOV UR8, UR6 ;  /* 0x0000000600087c82 */ /* 0x000fe20008000000 */
[----:B------:R-:W-:Y:S02]  /*1640*/  UMOV UR13, UR9 ;  /* 0x00000009000d7c82 */ /* 0x000fe40008000000 */
[----:B------:R-:W-:Y:S01]  /*1650*/  UIMAD UR4, UR37, 0xa00, UR25 ;  /* 0x00000a00250478a4 */ /* 0x000fe2000f8e0219 */
[----:B------:R-:W-:Y:S01]  /*1660*/  UMOV UR12, UR8 ;  /* 0x00000008000c7c82 */ /* 0x000fe20008000000 */
[----:B------:R-:W-:Y:S02]  /*1670*/  UMOV UR15, 0x40000040 ;  /* 0x40000040000f7882 */ /* 0x000fe40000000000 */
[----:B------:R-:W-:Y:S02]  /*1680*/  UIADD3 UR14, UR4, 0x100, URZ ;  /* 0x00000100040e7890 */ /* 0x000fe4000fffe03f */
[----:B------:R-:W-:-:S02]  /*1690*/  UIADD3 UR18, UR4, 0x200, URZ ;  /* 0x0000020004127890 */ /* 0x000fc4000fffe03f */
[----:B------:R-:W-:Y:S01]  /*16a0*/  UMOV UR10, UR4 ;  /* 0x00000004000a7c82 */ /* 0x000fe20008000000 */
[----:B------:R-:W-:Y:S01]  /*16b0*/  UMOV UR16, UR8 ;  /* 0x0000000800107c82 */ /* 0x000fe20008000000 */
[----:B------:R-:W-:Y:S01]  /*16c0*/  HGMMA.64x32x16.F32.BF16 R168, gdesc[UR8], RZ, !UPT, gsb0 ;  /* 0x0060000008a879f0 */ /* 0x000fe2000c0018ff */
[----:B------:R-:W-:Y:S01]  /*16d0*/  UMOV UR17, UR9 ;  /* 0x0000000900117c82 */ /* 0x000fe20008000000 */
[----:B------:R-:W-:Y:S01]  /*16e0*/  UMOV UR19, 0x40000040 ;  /* 0x4000004000137882 */ /* 0x000fe20000000000 */
[----:B------:R-:W-:Y:S01]  /*16f0*/  UIADD3 UR22, UR4, 0x300, URZ ;  /* 0x0000030004167890 */ /* 0x000fe2000fffe03f */
[----:B------:R-:W-:Y:S01]  /*1700*/  UMOV UR20, UR8 ;  /* 0x0000000800147c82 */ /* 0x000fe20008000000 */
[----:B------:R-:W-:Y:S01]  /*1710*/  UMOV UR21, UR9 ;  /* 0x0000000900157c82 */ /* 0x000fe20008000000 */
[----:B------:R-:W-:Y:S01]  /*1720*/  UMOV UR23, 0x40000040 ;  /* 0x4000004000177882 */ /* 0x000fe20000000000 */
[----:B------:R-:W-:Y:S01]  /*1730*/  UIADD3 UR30, UR4, 0x400, URZ ;  /* 0x00000400041e7890 */ /* 0x000fe2000fffe03f */
[----:B------:R-:W-:Y:S01]  /*1740*/  UMOV UR28, UR8 ;  /* 0x00000008001c7c82 */ /* 0x000fe20008000000 */
[----:B------:R-:W-:Y:S01]  /*1750*/  UMOV UR29, UR9 ;  /* 0x00000009001d7c82 */ /* 0x000fe20008000000 */
[----:B------:R-:W-:Y:S01]  /*1760*/  UMOV UR31, 0x40000040 ;  /* 0x40000040001f7882 */ /* 0x000fe20000000000 */
[----:B------:R-:W-:-:S02]  /*1770*/  UIADD3 UR5, UR6, 0x400, URZ ;  /* 0x0000040006057890 */ /* 0x000fc4000fffe03f */
[----:B------:R-:W-:Y:S01]  /*1780*/  UIADD3 UR8, UR6, 0x2, URZ ;  /* 0x0000000206087890 */ /* 0x000fe2000fffe03f */
[----:B------:R-:W-:Y:S01]  /*1790*/  UMOV UR9, 0x40000040 ;  /* 0x4000004000097882 */ /* 0x000fe20000000000 */
[----:B------:R-:W-:Y:S01]  /*17a0*/  UMOV UR7, 0x40000040 ;  /* 0x4000004000077882 */ /* 0x000fe20000000000 */
[----:B------:R-:W-:Y:S02]  /*17b0*/  WARPGROUP.DEPBAR.LE gsb0, 0x0 ;  /* 0x00008000000079c5 */ /* 0x000fe40000010000 */
[----:B------:R-:W-:-:S06]  /*17c0*/  WARPGROUP.ARRIVE ;  /* 0x00000000000079c5 */ /* 0x000fcc0000000000 */
[----:B------:R-:W-:Y:S03]  /*17d0*/  HGMMA.64x32x16.F32.BF16 R136, gdesc[UR12], RZ, !UPT, gsb0 ;  /* 0x006000000c8879f0 */ /* 0x000fe6000c0018ff */
        /* <DEDUP_REMOVED lines=8> */
[----:B------:R-:W-:Y:S01]  /*1860*/  HGMMA.64x32x16.F32.BF16 R40, gdesc[UR28], RZ, !UPT, gsb0 ;  /* 0x006000001c2879f0 */ /* 0x000fe2000c0018ff */
[----:B------:R-:W-:Y:S01]  /*1870*/  UMOV UR28, UR5 ;  /* 0x00000005001c7c82 */ /* 0x000fe20008000000 */
[----:B------:R-:W-:Y:S01]  /*1880*/  UMOV UR29, 0x40000040 ;  /* 0x40000040001d7882 */ /* 0x000fe20000000000 */
[----:B------:R-:W-:Y:S01]  /*1890*/  UMOV UR20, UR28 ;  /* 0x0000001c00147c82 */ /* 0x000fe20008000000 */
[----:B------:R-:W-:Y:S01]  /*18a0*/  UMOV UR21, UR29 ;  /* 0x0000001d00157c82 */ /* 0x000fe20008000000 */
[----:B------:R-:W-:Y:S01]  /*18b0*/  UMOV UR16, UR28 ;  /* 0x0000001c00107c82 */ /* 0x000fe20008000000 */
[----:B------:R-:W-:Y:S01]  /*18c0*/  UMOV UR17, UR29 ;  /* 0x0000001d00117c82 */ /* 0x000fe20008000000 */
[----:B------:R-:W-:Y:S01]  /*18d0*/  UMOV UR12, UR28 ;  /* 0x0000001c000c7c82 */ /* 0x000fe20008000000 */
[----:B------:R-:W-:Y:S01]  /*18e0*/  UMOV UR13, UR29 ;  /* 0x0000001d000d7c82 */ /* 0x000fe20008000000 */
[----:B------:R-:W-:Y:S01]  /*18f0*/  UIADD3 UR5, UR6, 0x402, URZ ;  /* 0x0000040206057890 */ /* 0x000fe2000fffe03f */
[----:B------:R-:W-:-:S02]  /*1900*/  WARPGROUP.DEPBAR.LE gsb0, 0x0 ;  /* 0x00008000000079c5 */ /* 0x000fc40000010000 */
[----:B------:R-:W-:-:S06]  /*1910*/  WARPGROUP.ARRIVE ;  /* 0x00000000000079c5 */ /* 0x000fcc0000000000 */
[----:B------:R-:W-:Y:S01]  /*1920*/  HGMMA.64x32x16.F32.BF16 R24, gdesc[UR28], RZ, !UPT, gsb0 ;  /* 0x006000001c1879f0 */ /* 0x000fe2000c0018ff */
[----:B------:R-:W-:Y:S01]  /*1930*/  UMOV UR30, UR10 ;  /* 0x0000000a001e7c82 */ /* 0x000fe20008000000 */
[----:B------:R-:W-:Y:S01]  /*1940*/  UMOV UR31, UR11 ;  /* 0x0000000b001f7c82 */ /* 0x000fe20008000000 */
[----:B------:R-:W-:Y:S01]  /*1950*/  UIADD3 UR10, UR4, 0x2, URZ ;  /* 0x00000002040a7890 */ /* 0x000fe2000fffe03f */
[----:B------:R-:W-:Y:S01]  /*1960*/  UMOV UR11, 0x40000040 ;  /* 0x40000040000b7882 */ /* 0x000fe20000000000 */
[----:B------:R-:W-:Y:S02]  /*1970*/  WARPGROUP.DEPBAR.LE gsb0, 0x0 ;  /* 0x00008000000079c5 */ /* 0x000fe40000010000 */
[----:B------:R-:W-:-:S06]  /*1980*/  WARPGROUP.ARRIVE ;  /* 0x00000000000079c5 */ /* 0x000fcc0000000000 */
[----:B------:R-:W-:Y:S01]  /*1990*/  HGMMA.64x32x16.F32.BF16 R56, gdesc[UR20], RZ, !UPT, gsb0 ;  /* 0x00600000143879f0 */ /* 0x000fe2000c0018ff */
[----:B------:R-:W-:Y:S01]  /*19a0*/  UIADD3 UR22, UR4, 0x302, URZ ;  /* 0x0000030204167890 */ /* 0x000fe2000fffe03f */
[----:B------:R-:W-:Y:S01]  /*19b0*/  UMOV UR20, UR8 ;  /* 0x0000000800147c82 */ /* 0x000fe20008000000 */
[----:B------:R-:W-:Y:S01]  /*19c0*/  UMOV UR21, UR9 ;  /* 0x0000000900157c82 */ /* 0x000fe20008000000 */
        /* <DEDUP_REMOVED lines=24> */
[----:B------:R-:W-:Y:S03]  /*1b50*/  HGMMA.64x32x16.F32.BF16 R168, gdesc[UR8], R168, gsb0 ;  /* 0x0060000008a879f0 */ /* 0x000fe600080018a8 */
        /* <DEDUP_REMOVED lines=11> */
[----:B------:R-:W-:Y:S01]  /*1c10*/  HGMMA.64x32x16.F32.BF16 R40, gdesc[UR28], R40, gsb0 ;  /* 0x006000001c2879f0 */ /* 0x000fe20008001828 */
        /* <DEDUP_REMOVED lines=13> */
[----:B------:R-:W-:Y:S01]  /*1cf0*/  HGMMA.64x32x16.F32.BF16 R24, gdesc[UR28], R24, gsb0 ;  /* 0x006000001c1879f0 */ /* 0x000fe20008001818 */
[----:B------:R-:W-:Y:S01]  /*1d00*/  UIADD3 UR30, UR4, 0x404, URZ ;  /* 0x00000404041e7890 */ /* 0x000fe2000fffe03f */
[----:B------:R-:W-:Y:S01]  /*1d10*/  UMOV UR31, 0x40000040 ;  /* 0x40000040001f7882 */ /* 0x000fe20000000000 */
[----:B------:R-:W-:Y:S02]  /*1d20*/  WARPGROUP.DEPBAR.LE gsb0, 0x0 ;  /* 0x00008000000079c5 */ /* 0x000fe40000010000 */
        /* <DEDUP_REMOVED lines=17> */
[----:B------:R-:W-:Y:S02]  /*1e40*/  UIADD3 UR8, UR6, 0x4, URZ ;  /* 0x0000000406087890 */ /* 0x000fe4000fffe03f */
[----:B------:R-:W-:Y:S01]  /*1e50*/  UIADD3 UR10, UR4, 0x4, URZ ;  /* 0x00000004040a7890 */ /* 0x000fe2000fffe03f */
[----:B------:R-:W-:Y:S01]  /*1e60*/  UMOV UR9, 0x40000040 ;  /* 0x4000004000097882 */ /* 0x000fe20000000000 */
[----:B------:R-:W-:Y:S01]  /*1e70*/  UMOV UR11, 0x40000040 ;  /* 0x40000040000b7882 */ /* 0x000fe20000000000 */
[----:B------:R-:W-:Y:S02]  /*1e80*/  UMOV UR13, UR9 ;  /* 0x00000009000d7c82 */ /* 0x000fe40008000000 */
[----:B------:R-:W-:Y:S01]  /*1e90*/  UMOV UR12, UR8 ;  /* 0x00000008000c7c82 */ /* 0x000fe20008000000 */
[----:B------:R-:W-:Y:S01]  /*1ea0*/  UMOV UR16, UR8 ;  /* 0x0000000800107c82 */ /* 0x000fe20008000000 */
[----:B------:R-:W-:Y:S01]  /*1eb0*/  UMOV UR17, UR9 ;  /* 0x0000000900117c82 */ /* 0x000fe20008000000 */
[----:B------:R-:W-:Y:S01]  /*1ec0*/  UMOV UR20, UR8 ;  /* 0x0000000800147c82 */ /* 0x000fe20008000000 */
[----:B------:R-:W-:Y:S01]  /*1ed0*/  UMOV UR21, UR9 ;  /* 0x0000000900157c82 */ /* 0x000fe20008000000 */
[----:B------:R-:W-:Y:S01]  /*1ee0*/  UMOV UR28, UR8 ;  /* 0x00000008001c7c82 */ /* 0x000fe20008000000 */
[----:B------:R-:W-:Y:S01]  /*1ef0*/  UMOV UR29, UR9 ;  /* 0x00000009001d7c82 */ /* 0x000fe20008000000 */
[----:B------:R-:W-:-:S02]  /*1f00*/  WARPGROUP.DEPBAR.LE gsb0, 0x0 ;  /* 0x00008000000079c5 */ /* 0x000fc40000010000 */
        /* <DEDUP_REMOVED lines=273> */
[----:B------:R-:W-:Y:S01]  /*3020*/  HGMMA.64x32x16.F32.BF16 R56, gdesc[UR20], R56, gsb0 ;  /* 0x00600000143879f0 */ /* 0x000fe20008001838 */
[----:B------:R-:W-:Y:S02]  /*3030*/  UIADD3 UR20, UR4, 0x806, URZ ;  /* 0x0000080604147890 */ /* 0x000fe4000fffe03f */
        /* <DEDUP_REMOVED lines=32> */
[----:B------:R-:W-:-:S03]  /*3240*/  UIADD3 UR12, UR6, 0xa06, URZ ;  /* 0x00000a06060c7890 */ /* 0x000fc6000fffe03f */
[----:B------:R-:W-:Y:S01]  /*3250*/  UMOV UR6, UR20 ;  /* 0x0000001400067c82 */ /* 0x000fe20008000000 */
[----:B------:R-:W-:Y:S01]  /*3260*/  UMOV UR20, UR8 ;  /* 0x0000000800147c82 */ /* 0x000fe20008000000 */
        /* <DEDUP_REMOVED lines=35> */
[----:B------:R-:W-:Y:S05]  /*34a0*/  @!P1 BRA `(.L_x_22) ;  /* 0x00000020004c9947 */ /* 0x000fea0003800000 */
[----:B------:R-:W-:Y:S02]  /*34b0*/  UIADD3 UR26, UR37, 0x1, URZ ;  /* 0x00000001251a7890 */ /* 0x000fe4000fffe03f */
[----:B------:R-:W-:Y:S02]  /*34c0*/  IMAD.U32 R3, RZ, RZ, UR37 ;  /* 0x00000025ff037e24 */ /* 0x000fe4000f8e00ff */
[----:B------:R-:W-:-:S04]  /*34d0*/  UISETP.NE.AND UP0, UPT, UR26, 0x2, UPT ;  /* 0x000000021a00788c */ /* 0x000fc8000bf05270 */
[----:B------:R-:W-:Y:S02]  /*34e0*/  USEL UR4, URZ, 0x1, UP0 ;  /* 0x000000013f047887 */ /* 0x000fe40008000000 */
[----:B------:R-:W-:Y:S02]  /*34f0*/  USEL UR26, UR26, URZ, UP0 ;  /* 0x0000003f1a1a7287 */ /* 0x000fe40008000000 */
[----:B------:R-:W-:-:S06]  /*3500*/  ULOP3.LUT UR4, UR36, UR4, URZ, 0x3c, !UPT ;  /* 0x0000000424047292 */ /* 0x000fcc000f8e3c3f */
[----:B------:R-:W-:-:S07]  /*3510*/  IMAD.U32 R6, RZ, RZ, UR4 ;  /* 0x00000004ff067e24 */ /* 0x000fce000f8e00ff */
.L_x_29:
[----:B------:R-:W-:Y:S05]  /*3520*/  @!P0 BRA `(.L_x_23) ;  /* 0x0000000000048947 */ /* 0x000fea0003800000 */
[----:B------:R-:W-:Y:S01]  /*3530*/  BPT.TRAP 0x1 ;  /* 0x000000040000795c */ /* 0x000fe20000300000 */
.L_x_23:
[----:B------:R-:W0:Y:S01]  /*3540*/  S2UR UR4, SR_CgaCtaId ;  /* 0x00000000000479c3 */ /* 0x000e220000008800 */
[----:B------:R-:W-:Y:S01]  /*3550*/  UMOV UR27, 0x400 ;  /* 0x00000400001b7882 */ /* 0x000fe20000000000 */
[----:B-1----:R-:W-:Y:S01]  /*3560*/  SHF.L.U32 R4, R6, 0x1f, RZ ;  /* 0x0000001f06047819 */ /* 0x002fe200000006ff */
[----:B0-----:R-:W-:-:S04]  /*3570*/  ULEA UR27, UR4, UR27, 0x18 ;  /* 0x0000001b041b7291 */ /* 0x001fc8000f8ec03f */
[----:B------:R-:W-:-:S09]  /*3580*/  ULEA UR4, UR26, UR27, 0x3 ;  /* 0x0000001b1a047291 */ /* 0x000fd2000f8e183f */
[----:B------:R0:W1:Y:S01]  /*3590*/  SYNCS.PHASECHK.TRANS64.TRYWAIT P1, [UR4], R4 ;  /* 0x00000004ff0075a7 */ /* 0x0000620008020144 */
[----:B------:R-:W-:Y:S05]  /*35a0*/  @!P0 BRA `(.L_x_24) ;  /* 0x0000000000048947 */ /* 0x000fea0003800000 */
[----:B------:R-:W-:Y:S01]  /*35b0*/  BPT.TRAP 0x1 ;  /* 0x000000040000795c */ /* 0x000fe20000300000 */
.L_x_24:
[----:B-1----:R-:W-:Y:S05]  /*35c0*/  @P1 BRA `(.L_x_25) ;  /* 0x0000000000081947 */ /* 0x002fea0003800000 */
[----:B------:R-:W1:Y:S02]  /*35d0*/  SYNCS.PHASECHK.TRANS64.TRYWAIT P1, [UR4], R4 ;  /* 0x00000004ff0075a7 */ /* 0x000e640008020144 */
[----:B-1----:R-:W-:Y:S05]  /*35e0*/  @!P1 BRA `(.L_x_26) ;  /* 0x000000dc00709947 */ /* 0x002fea0003800000 */
.L_x_25:
[----:B------:R-:W-:Y:S01]  /*35f0*/  UIMAD UR28, UR26, 0xc00, UR24 ;  /* 0x00000c001a1c78a4 */ /* 0x000fe2000f8e0218 */
[----:B------:R-:W-:Y:S01]  /*3600*/  WARPGROUP.ARRIVE ;  /* 0x00000000000079c5 */ /* 0x000fe20000000000 */
[----:B------:R-:W-:Y:S01]  /*3610*/  UIMAD UR29, UR26, 0xa00, UR25 ;  /* 0x00000a001a1d78a4 */ /* 0x000fe2000f8e0219 */
[----:B------:R-:W-:Y:S01]  /*3620*/  UMOV UR9, 0x40000040 ;  /* 0x4000004000097882 */ /* 0x000fe20000000000 */
[----:B------:R-:W-:Y:S02]  /*3630*/  UMOV UR11, 0x40000040 ;  /* 0x40000040000b7882 */ /* 0x000fe40000000000 */
[----:B------:R-:W-:Y:S01]  /*3640*/  UIADD3 UR14, UR29, 0x100, URZ ;  /* 0x000001001d0e7890 */ /* 0x000fe2000fffe03f */
[----:B------:R-:W-:Y:S02]  /*3650*/  UMOV UR8, UR28 ;  /* 0x0000001c00087c82 */ /* 0x000fe40008000000 */
[----:B------:R-:W-:Y:S01]  /*3660*/  UMOV UR10, UR29 ;  /* 0x0000001d000a7c82 */ /* 0x000fe20008000000 */
[----:B------:R-:W-:Y:S01]  /*3670*/  UMOV UR12, UR8 ;  /* 0x00000008000c7c82 */ /* 0x000fe20008000000 */
[----:B------:R-:W-:Y:S01]  /*3680*/  HGMMA.64x32x16.F32.BF16 R168, gdesc[UR8], R168, gsb0 ;  /* 0x0060000008a879f0 */ /* 0x000fe200080018a8 */
        /* <DEDUP_REMOVED lines=15> */
[----:B------:R-:W-:Y:S01]  /*3780*/  UMOV UR9, 0x40000040 ;  /* 0x4000004000097882 */ /* 0x000fe20000000000 */
[----:B------:R-:W-:-:S02]  /*3790*/  WARPGROUP.DEPBAR.LE gsb0, 0x0 ;  /* 0x00008000000079c5 */ /* 0x000fc40000010000 */
[----:B------:R-:W-:-:S06]  /*37a0*/  WARPGROUP.ARRIVE ;  /* 0x00000000000079c5 */ /* 0x000fcc0000000000 */
[----:B------:R-:W-:Y:S01]  /*37b0*/  HGMMA.64x32x16.F32.BF16 R136, gdesc[UR12], R136, gsb0 ;  /* 0x006000000c8879f0 */ /* 0x000fe20008001888 */
[----:B------:R-:W-:Y:S02]  /*37c0*/  UIADD3 UR12, UR28, 0x400, URZ ;  /* 0x000004001c0c7890 */ /* 0x000fe4000fffe03f */
        /* <DEDUP_REMOVED lines=17> */
[----:B------:R-:W-:Y:S02]  /*38e0*/  WARPGROUP.DEPBAR.LE gsb0, 0x0 ;  /* 0x00008000000079c5 */ /* 0x000fe40000010000 */
[----:B------:R-:W-:-:S06]  /*38f0*/  WARPGROUP.ARRIVE ;  /* 0x00000000000079c5 */ /* 0x000fcc0000000000 */
[----:B------:R-:W-:Y:S01]  /*3900*/  HGMMA.64x32x16.F32.BF16 R24, gdesc[UR4], R24, gsb0 ;  /* 0x00600000041879f0 */ /* 0x000fe20008001818 */
[----:B------:R-:W-:Y:S01]  /*3910*/  UMOV UR6, UR10 ;  /* 0x0000000a00067c82 */ /* 0x000fe20008000000 */
[----:B------:R-:W-:Y:S01]  /*3920*/  UMOV UR7, UR11 ;  /* 0x0000000b00077c82 */ /* 0x000fe20008000000 */
[----:B------:R-:W-:Y:S01]  /*3930*/  UIADD3 UR10, UR29, 0x2, URZ ;  /* 0x000000021d0a7890 */ /* 0x000fe2000fffe03f */
[----:B------:R-:W-:Y:S01]  /*3940*/  UMOV UR11, 0x40000040 ;  /* 0x40000040000b7882 */ /* 0x000fe20000000000 */
[----:B------:R-:W-:Y:S02]  /*3950*/  WARPGROUP.DEPBAR.LE gsb0, 0x0 ;  /* 0x00008000000079c5 */ /* 0x000fe40000010000 */
[----:B------:R-:W-:-:S06]  /*3960*/  WARPGROUP.ARRIVE ;  /* 0x00000000000079c5 */ /* 0x000fcc0000000000 */
[----:B------:R-:W-:Y:S01]  /*3970*/  HGMMA.64x32x16.F32.BF16 R56, gdesc[UR20], R56, gsb0 ;  /* 0x00600000143879f0 */ /* 0x000fe20008001838 */
[----:B------:R-:W-:Y:S01]  /*3980*/  UIADD3 UR22, UR29, 0x302, URZ ;  /* 0x000003021d167890 */ /* 0x000fe2000fffe03f */
[----:B------:R-:W-:Y:S01]  /*3990*/  UMOV UR20, UR8 ;  /* 0x0000000800147c82 */ /* 0x000fe20008000000 */
[----:B------:R-:W-:Y:S01]  /*39a0*/  UMOV UR21, UR9 ;  /* 0x0000000900157c82 */ /* 0x000fe20008000000 */
        /* <DEDUP_REMOVED lines=431> */
[----:B------:R-:W-:Y:S01]  /*54a0*/  BPT.TRAP 0x1 ;  /* 0x000000040000795c */ /* 0x000fe20000300000 */
.L_x_27:
[----:B------:R-:W-:-:S13]  /*54b0*/  ISETP.NE.AND P1, PT, R16, RZ, PT ;  /* 0x000000ff1000720c */ /* 0x000fda0003f25270 */
[----:B01----:R-:W-:-:S05]  /*54c0*/  @P1 LEA R4, R3, UR27, 0x3 ;  /* 0x0000001b03041c11 */ /* 0x003fca000f8e18ff */
[----:B------:R-:W-:-:S05]  /*54d0*/  @P1 VIADD R4, R4, 0x10 ;  /* 0x0000001004041836 */ /* 0x000fca0000000000 */
[----:B------:R-:W-:-:S04]  /*54e0*/  @P1 PRMT R4, R17, 0x654, R4 ;  /* 0x0000065411041816 */ /* 0x000fc80000000004 */
[----:B------:R0:W-:Y:S01]  /*54f0*/  @P1 SYNCS.ARRIVE.TRANS64.RED.A1T0 RZ, [R4+URZ], RZ ;  /* 0x000000ff04ff19a7 */ /* 0x0001e2000810043f */
[----:B------:R-:W-:-:S13]  /*5500*/  ISETP.GT.U32.AND P1, PT, R18, 0x1, PT ;  /* 0x000000011200780c */ /* 0x000fda0003f24070 */
[----:B0-----:R-:W-:Y:S05]  /*5510*/  @P1 BRA `(.L_x_28) ;  /* 0x0000000000041947 */ /* 0x001fea0003800000 */
[----:B------:R-:W-:Y:S01]  /*5520*/  BPT.TRAP 0x1 ;  /* 0x000000040000795c */ /* 0x000fe20000300000 */
.L_x_28:
[----:B------:R-:W-:Y:S01]  /*5530*/  UIADD3 UR26, UR26, 0x1, URZ ;  /* 0x000000011a1a7890 */ /* 0x000fe2000fffe03f */
[C---:B------:R-:W-:Y:S01]  /*5540*/  ISETP.GT.AND P2, PT, R0.reuse, 0x1, PT ;  /* 0x000000010000780c */ /* 0x040fe20003f44270 */
[----:B------:R-:W-:Y:S02]  /*5550*/  VIADD R3, R3, 0x1 ;  /* 0x0000000103037836 */ /* 0x000fe40000000000 */
[----:B------:R-:W-:Y:S01]  /*5560*/  UISETP.NE.AND UP0, UPT, UR26, 0x2, UPT ;  /* 0x000000021a00788c */ /* 0x000fe2000bf05270 */
[----:B------:R-:W-:Y:S02]  /*5570*/  VIADD R0, R0, 0xffffffff ;  /* 0xffffffff00007836 */ /* 0x000fe40000000000 */
[C---:B------:R-:W-:Y:S01]  /*5580*/  ISETP.NE.AND P1, PT, R3.reuse, 0x2, PT ;  /* 0x000000020300780c */ /* 0x040fe20003f25270 */
[----:B------:R-:W-:Y:S02]  /*5590*/  USEL UR4, URZ, 0x1, UP0 ;  /* 0x000000013f047887 */ /* 0x000fe40008000000 */
[----:B------:R-:W-:Y:S01]  /*55a0*/  USEL UR26, UR26, URZ, UP0 ;  /* 0x0000003f1a1a7287 */ /* 0x000fe20008000000 */
[----:B------:R-:W-:-:S03]  /*55b0*/  SEL R3, R3, RZ, P1 ;  /* 0x000000ff03037207 */ /* 0x000fc60000800000 */
[----:B------:R-:W-:Y:S01]  /*55c0*/  LOP3.LUT R6, R6, UR4, RZ, 0x3c, !PT ;  /* 0x0000000406067c12 */ /* 0x000fe2000f8e3cff */
[----:B------:R-:W-:Y:S07]  /*55d0*/  @P2 BRA `(.L_x_29) ;  /* 0xffffffdc00d02947 */ /* 0x000fee000383ffff */
.L_x_22:
[----:B------:R-:W0:Y:S02]  /*55e0*/  LDC R0, c[0x0][0x28c] ;  /* 0x0000a300ff007b82 */ /* 0x000e240000000800 */
[----:B0-----:R-:W-:-:S13]  /*55f0*/  ISETP.GE.AND P1, PT, R0, 0x1, PT ;  /* 0x000000010000780c */ /* 0x001fda0003f26270 */
[----:B------:R-:W-:Y:S05]  /*5600*/  @!P1 BRA `(.L_x_30) ;  /* 0x0000000000549947 */ /* 0x000fea0003800000 */
[----:B------:R-:W-:Y:S05]  /*5610*/  @!P0 BRA `(.L_x_31) ;  /* 0x0000000000048947 */ /* 0x000fea0003800000 */
[----:B------:R-:W-:Y:S01]  /*5620*/  BPT.TRAP 0x1 ;  /* 0x000000040000795c */ /* 0x000fe20000300000 */
.L_x_31:
[----:B------:R-:W-:Y:S01]  /*5630*/  ISETP.NE.AND P0, PT, R16, RZ, PT ;  /* 0x000000ff1000720c */ /* 0x000fe20003f05270 */
[----:B------:R-:W-:Y:S01]  /*5640*/  BSSY B0, `(.L_x_32) ;  /* 0x000000f000007945 */ /* 0x000fe20003800000 */
[----:B------:R-:W-:-:S11]  /*5650*/  ISETP.GT.U32.AND P1, PT, R18, 0x1, PT ;  /* 0x000000011200780c */ /* 0x000fd60003f24070 */
[----:B------:R-:W-:Y:S05]  /*5660*/  @!P0 BRA `(.L_x_33) ;  /* 0x0000000000308947 */ /* 0x000fea0003800000 */
[----:B------:R-:W0:Y:S01]  /*5670*/  S2UR UR6, SR_CgaCtaId ;  /* 0x00000000000679c3 */ /* 0x000e220000008800 */
[----:B------:R-:W-:Y:S01]  /*5680*/  UISETP.LT.AND UP0, UPT, UR38, 0x1, UPT ;  /* 0x000000012600788c */ /* 0x000fe2000bf01270 */
[----:B------:R-:W-:-:S03]  /*5690*/  UMOV UR5, 0x400 ;  /* 0x0000040000057882 */ /* 0x000fc60000000000 */
[----:B------:R-:W-:-:S04]  /*56a0*/  USEL UR4, UR38, 0x1, UP0 ;  /* 0x0000000126047887 */ /* 0x000fc80008000000 */
[----:B------:R-:W-:-:S04]  /*56b0*/  UIADD3 UR4, UR37, UR38, -UR4 ;  /* 0x0000002625047290 */ /* 0x000fc8000fffe804 */
[----:B------:R-:W-:-:S04]  /*56c0*/  USHF.L.U32 UR4, UR4, 0x3, URZ ;  /* 0x0000000304047899 */ /* 0x000fc8000800063f */
[----:B------:R-:W-:Y:S02]  /*56d0*/  ULOP3.LUT UR4, UR4, 0x8, URZ, 0xc0, !UPT ;  /* 0x0000000804047892 */ /* 0x000fe4000f8ec03f */
[----:B0-----:R-:W-:-:S04]  /*56e0*/  ULEA UR5, UR6, UR5, 0x18 ;  /* 0x0000000506057291 */ /* 0x001fc8000f8ec03f */
[----:B------:R-:W-:-:S06]  /*56f0*/  UIADD3 UR4, UR5, 0x10, UR4 ;  /* 0x0000001005047890 */ /* 0x000fcc000fffe004 */
[----:B------:R-:W-:-:S05]  /*5700*/  IMAD.U32 R0, RZ, RZ, UR4 ;  /* 0x00000004ff007e24 */ /* 0x000fca000f8e00ff */
[----:B------:R-:W-:-:S04]  /*5710*/  PRMT R0, R17, 0x654, R0 ;  /* 0x0000065411007816 */ /* 0x000fc80000000000 */
[----:B------:R0:W-:Y:S03]  /*5720*/  SYNCS.ARRIVE.TRANS64.RED.A1T0 RZ, [R0+URZ], RZ ;  /* 0x000000ff00ff79a7 */ /* 0x0001e6000810043f */
.L_x_33:
[----:B------:R-:W-:Y:S05]  /*5730*/  BSYNC B0 ;  /* 0x0000000000007941 */ /* 0x000fea0003800000 */
.L_x_32:
[----:B------:R-:W-:Y:S05]  /*5740*/  @P1 BRA `(.L_x_30) ;  /* 0x0000000000041947 */ /* 0x000fea0003800000 */
[----:B------:R-:W-:Y:S01]  /*5750*/  BPT.TRAP 0x1 ;  /* 0x000000040000795c */ /* 0x000fe20000300000 */
.L_x_30:
[----:B------:R-:W2:Y:S01]  /*5760*/  LDL.LU R7, [R1+0x4] ;  /* 0x0000040001077983 */ /* 0x000ea20000300800 */
[----:B------:R-:W3:Y:S01]  /*5770*/  LDC R8, c[0x0][0x288] ;  /* 0x0000a200ff087b82 */ /* 0x000ee20000000800 */
[----:B------:R-:W0:Y:S01]  /*5780*/  S2R R9, SR_TID.X ;  /* 0x0000000000097919 */ /* 0x000e220000002100 */
[----:B------:R-:W-:Y:S01]  /*5790*/  UIADD3 UR37, UR38, UR37, URZ ;  /* 0x0000002526257290 */ /* 0x000fe2000fffe03f */
[----:B------:R-:W-:Y:S01]  /*57a0*/  ULDC UR8, c[0x0][0x284] ;  /* 0x0000a10000087ab9 */ /* 0x000fe20000000800 */
[----:B------:R-:W4:Y:S02]  /*57b0*/  LDL.LU R10, [R1] ;  /* 0x00000000010a7983 */ /* 0x000f240000300800 */
[----:B------:R-:W-:Y:S01]  /*57c0*/  USHF.R.U32.HI UR4, URZ, 0x1, UR37 ;  /* 0x000000013f047899 */ /* 0x000fe20008011625 */
[----:B------:R-:W-:Y:S01]  /*57d0*/  SHF.R.S32.HI R13, RZ, 0x1f, R19 ;  /* 0x0000001fff0d7819 */ /* 0x000fe20000011413 */
[----:B------:R-:W-:Y:S01]  /*57e0*/  UISETP.GT.U32.AND UP1, UPT, UR37, 0x1, UPT ;  /* 0x000000012500788c */ /* 0x000fe2000bf24070 */
[----:B------:R-:W-:Y:S01]  /*57f0*/  IMAD.MOV.U32 R199, RZ, RZ, RZ ;  /* 0x000000ffffc77224 */ /* 0x000fe200078e00ff */
[----:B------:R-:W-:Y:S01]  /*5800*/  ULOP3.LUT UR4, UR4, 0x1, URZ, 0xc0, !UPT ;  /* 0x0000000104047892 */ /* 0x000fe2000f8ec03f */
[----:B------:R-:W-:Y:S01]  /*5810*/  ULDC.64 UR6, c[0x0][0x5d0] ;  /* 0x0001740000067ab9 */ /* 0x000fe20000000a00 */
[----:B------:R-:W-:-:S02]  /*5820*/  UISETP.LT.U32.AND UP1, UPT, UR38, 0x2, UP1 ;  /* 0x000000022600788c */ /* 0x000fc40008f21070 */
[----:B------:R-:W-:Y:S02]  /*5830*/  UISETP.NE.U32.AND UP0, UPT, UR4, 0x1, UPT ;  /* 0x000000010400788c */ /* 0x000fe4000bf05070 */
[----:B------:R-:W-:Y:S02]  /*5840*/  USEL UR5, URZ, 0x1, !UP1 ;  /* 0x000000013f057887 */ /* 0x000fe4000c800000 */
[----:B------:R-:W-:Y:S02]  /*5850*/  UISETP.GT.U32.AND UP0, UPT, UR38, 0x1, !UP0 ;  /* 0x000000012600788c */ /* 0x000fe4000c704070 */
[----:B------:R-:W-:Y:S02]  /*5860*/  ULOP3.LUT UR37, UR37, 0x1, URZ, 0xc0, !UPT ;  /* 0x0000000125257892 */ /* 0x000fe4000f8ec03f */
[----:B------:R-:W-:-:S04]  /*5870*/  USEL UR4, URZ, 0x1, !UP0 ;  /* 0x000000013f047887 */ /* 0x000fc8000c000000 */
[----:B------:R-:W-:Y:S01]  /*5880*/  ULOP3.LUT UR36, UR4, UR36, UR5, 0x96, !UPT ;  /* 0x0000002404247292 */ /* 0x000fe2000f8e9605 */
[--C-:B0-----:R-:W-:Y:S01]  /*5890*/  SHF.R.U32.HI R0, RZ, 0x7, R9.reuse ;  /* 0x00000007ff007819 */ /* 0x101fe20000011609 */
[C---:B------:R-:W-:Y:S01]  /*58a0*/  IMAD.SHL.U32 R186, R9.reuse, 0x2, RZ ;  /* 0x0000000209ba7824 */ /* 0x040fe200078e00ff */
[----:B------:R-:W-:Y:S02]  /*58b0*/  SHF.R.U32.HI R3, RZ, 0x2, R9 ;  /* 0x00000002ff037819 */ /* 0x000fe40000011609 */
[----:B-1----:R-:W-:Y:S02]  /*58c0*/  LOP3.LUT R4, R9, 0x60, RZ, 0xc0, !PT ;  /* 0x0000006009047812 */ /* 0x002fe400078ec0ff */
[----:B------:R-:W-:Y:S02]  /*58d0*/  LOP3.LUT R0, R0, 0x1, RZ, 0xc0, !PT ;  /* 0x0000000100007812 */ /* 0x000fe400078ec0ff */
[----:B------:R-:W-:Y:S02]  /*58e0*/  LOP3.LUT R3, R3, 0x7, RZ, 0xc0, !PT ;  /* 0x0000000703037812 */ /* 0x000fe400078ec0ff */
[----:B------:R-:W-:Y:S01]  /*58f0*/  SHF.R.U32.HI R4, RZ, 0x1, R4 ;  /* 0x00000001ff047819 */ /* 0x000fe20000011604 */
[----:B------:R-:W-:-:S03]  /*5900*/  IMAD.SHL.U32 R6, R0, 0x40, RZ ;  /* 0x0000004000067824 */ /* 0x000fc600078e00ff */
[--C-:B------:R-:W-:Y:S02]  /*5910*/  IADD3 R5, RZ, -R4, -R3.reuse ;  /* 0x80000004ff057210 */ /* 0x100fe40007ffe803 */
[----:B------:R-:W-:-:S03]  /*5920*/  LOP3.LUT R3, R6, 0x40, R3, 0xe2, !PT ;  /* 0x0000004006037812 */ /* 0x000fc600078ee203 */
[----:B------:R-:W-:Y:S01]  /*5930*/  IMAD R6, R0, -0x40, R5 ;  /* 0xffffffc000067824 */ /* 0x000fe200078e0205 */
[----:B------:R-:W-:Y:S02]  /*5940*/  LOP3.LUT R0, R9, 0x3, RZ, 0xc0, !PT ;  /* 0x0000000309007812 */ /* 0x000fe400078ec0ff */
[----:B------:R-:W-:Y:S01]  /*5950*/  LOP3.LUT R198, R3, R4, RZ, 0xfc, !PT ;  /* 0x0000000403c67212 */ /* 0x000fe200078efcff */
[----:B------:R-:W-:Y:S02]  /*5960*/  IMAD R4, R13, UR6, RZ ;  /* 0x000000060d047c24 */ /* 0x000fe4000f8e02ff */
[----:B---3--:R-:W-:Y:S02]  /*5970*/  IMAD R0, R0, -0x2, R8 ;  /* 0xfffffffe00007824 */ /* 0x008fe400078e0208 */
[----:B------:R-:W-:Y:S02]  /*5980*/  IMAD R11, R19, UR7, R4 ;  /* 0x00000007130b7c24 */ /* 0x000fe4000f8e0204 */
[----:B--2---:R-:W-:-:S04]  /*5990*/  IMAD R7, R7, 0xa0, RZ ;  /* 0x000000a007077824 */ /* 0x004fc800078e02ff */
[----:B------:R-:W-:Y:S01]  /*59a0*/  IMAD.IADD R20, R0, 0x1, -R7 ;  /* 0x0000000100147824 */ /* 0x000fe200078e0a07 */
[C---:B------:R-:W-:Y:S01]  /*59b0*/  ISETP.GE.AND P0, PT, R7.reuse, R8, PT ;  /* 0x000000080700720c */ /* 0x040fe20003f06270 */
[----:B------:R-:W-:Y:S01]  /*59c0*/  IMAD.MOV.U32 R0, RZ, RZ, -0x1 ;  /* 0xffffffffff007424 */ /* 0x000fe200078e00ff */
[----:B------:R-:W-:Y:S01]  /*59d0*/  LOP3.LUT R186, R7, 0x6, R186, 0xf8, !PT ;  /* 0x0000000607ba7812 */ /* 0x000fe200078ef8ba */
[C---:B----4-:R-:W-:Y:S02]  /*59e0*/  IMAD R9, R10.reuse, 0xc0, RZ ;  /* 0x000000c00a097824 */ /* 0x050fe400078e02ff */
[----:B------:R-:W-:Y:S01]  /*59f0*/  IMAD.WIDE R198, R10, 0xc0, R198 ;  /* 0x000000c00ac67825 */ /* 0x000fe200078e02c6 */
[----:B------:R-:W-:Y:S02]  /*5a00*/  SHF.R.S32.HI R187, RZ, 0x1f, R186 ;  /* 0x0000001fffbb7819 */ /* 0x000fe400000114ba */
[C---:B------:R-:W-:Y:S02]  /*5a10*/  ISETP.GE.OR P0, PT, R9.reuse, UR8, P0 ;  /* 0x0000000809007c0c */ /* 0x040fe40008706670 */
[----:B------:R-:W-:Y:S01]  /*5a20*/  IADD3 R3, -R9, UR8, R6 ;  /* 0x0000000809037c10 */ /* 0x000fe2000fffe106 */
[----:B------:R-:W-:-:S04]  /*5a30*/  IMAD.WIDE.U32 R4, R19, UR6, R186 ;  /* 0x0000000613047c25 */ /* 0x000fc8000f8e00ba */
[----:B------:R-:W-:-:S06]  /*5a40*/  IMAD.IADD R5, R5, 0x1, R11 ;  /* 0x0000000105057824 */ /* 0x000fcc00078e020b */
[----:B------:R-:W-:Y:S05]  /*5a50*/  @P0 BRA `(.L_x_34) ;  /* 0x0000009c00080947 */ /* 0x000fea0003800000 */
[----:B------:R-:W0:Y:S01]  /*5a60*/  LDC.64 R8, c[0x0][0x5c8] ;  /* 0x00017200ff087b82 */ /* 0x000e220000000a00 */
[----:B-----5:R-:W-:Y:S01]  /*5a70*/  FSETP.NEU.AND P2, PT, R184, RZ, PT ;  /* 0x000000ffb800720b */ /* 0x020fe20003f4d000 */
[----:B------:R-:W-:Y:S01]  /*5a80*/  BSSY B0, `(.L_x_34) ;  /* 0x00009bf000007945 */ /* 0x000fe20003800000 */
[----:B------:R-:W-:-:S04]  /*5a90*/  ISETP.GT.AND P0, PT, R20, RZ, PT ;  /* 0x000000ff1400720c */ /* 0x000fc80003f04270 */
[----:B------:R-:W-:Y:S01]  /*5aa0*/  ISETP.GT.AND P1, PT, R3, RZ, P0 ;  /* 0x000000ff0300720c */ /* 0x000fe20000724270 */
[-C--:B0-----:R-:W-:Y:S02]  /*5ab0*/  IMAD R6, R199, R8.reuse, RZ ;  /* 0x00000008c7067224 */ /* 0x081fe400078e02ff */
[----:B------:R-:W-:-:S04]  /*5ac0*/  IMAD.WIDE.U32 R10, R198, R8, R4 ;  /* 0x00000008c60a7225 */ /* 0x000fc800078e0004 */
[----:B------:R-:W-:-:S04]  /*5ad0*/  IMAD R5, R198, R9, R6 ;  /* 0x00000009c6057224 */ /* 0x000fc800078e0206 */
[----:B------:R-:W-:Y:S01]  /*5ae0*/  IMAD.IADD R203, R11, 0x1, R5 ;  /* 0x000000010bcb7824 */ /* 0x000fe200078e0205 */
[----:B------:R-:W-:Y:S06]  /*5af0*/  @!P2 BRA `(.L_x_35) ;  /* 0x0000006c0070a947 */ /* 0x000fec0003800000 */
[----:B------:R-:W0:Y:S01]  /*5b00*/  LDC.64 R188, c[0x0][0x5b8] ;  /* 0x00016e00ffbc7b82 */ /* 0x000e220000000a00 */
[----:B------:R-:W-:-:S07]  /*5b10*/  ULDC.64 UR4, c[0x0][0x5c0] ;  /* 0x0001700000047ab9 */ /* 0x000fce0000000a00 */
[----:B------:R-:W1:Y:S08]  /*5b20*/  LDC.64 R194, c[0x0][0x5b0] ;  /* 0x00016c00ffc27b82 */ /* 0x000e700000000a00 */
[----:B------:R-:W2:Y:S01]  /*5b30*/  LDC.64 R14, c[0x0][0x5a8] ;  /* 0x00016a00ff0e7b82 */ /* 0x000ea20000000a00 */
[-C--:B0-----:R-:W-:Y:S02]  /*5b40*/  IMAD R4, R13, R188.reuse, RZ ;  /* 0x000000bc0d047224 */ /* 0x081fe400078e02ff */
[----:B------:R-:W-:-:S04]  /*5b50*/  IMAD.WIDE.U32 R190, R19, R188, R186 ;  /* 0x000000bc13be7225 */ /* 0x000fc800078e00ba */
[----:B------:R-:W-:Y:S02]  /*5b60*/  IMAD R201, R19, R189, R4 ;  /* 0x000000bd13c97224 */ /* 0x000fe400078e0204 */
[-C--:B-1----:R-:W-:Y:S02]  /*5b70*/  IMAD R4, R199, R194.reuse, RZ ;  /* 0x000000c2c7047224 */ /* 0x082fe400078e02ff */
[----:B------:R-:W-:Y:S02]  /*5b80*/  IMAD.IADD R193, R191, 0x1, R201 ;  /* 0x00000001bfc17824 */ /* 0x000fe400078e02c9 */
[----:B------:R-:W-:Y:S02]  /*5b90*/  IMAD.MOV.U32 R192, RZ, RZ, R190 ;  /* 0x000000ffffc07224 */ /* 0x000fe400078e00be */
[C---:B------:R-:W-:Y:S02]  /*5ba0*/  IMAD R21, R198.reuse, R195, R4 ;  /* 0x000000c3c6157224 */ /* 0x040fe400078e0204 */
[----:B------:R-:W-:-:S04]  /*5bb0*/  IMAD.WIDE.U32 R4, R198, R194, R192 ;  /* 0x000000c2c6047225 */ /* 0x000fc800078e00c0 */
[----:B------:R-:W-:Y:S01]  /*5bc0*/  IMAD.IADD R5, R5, 0x1, R21 ;  /* 0x0000000105057824 */ /* 0x000fe200078e0215 */
[----:B--2---:R-:W-:-:S04]  /*5bd0*/  LEA R196, P2, R4, R14, 0x1 ;  /* 0x0000000e04c47211 */ /* 0x004fc800078408ff */
[----:B------:R-:W-:-:S05]  /*5be0*/  LEA.HI.X R197, R4, R15, R5, 0x1, P2 ;  /* 0x0000000f04c57211 */ /* 0x000fca00010f0c05 */
[----:B------:R0:W2:Y:S01]  /*5bf0*/  @P1 LDG.E.LTC128B.U16 R11, desc[UR40][R196.64] ;  /* 0x00000028c40b1981 */ /* 0x0000a2000c1e1520 */
[----:B------:R-:W-:Y:S01]  /*5c00*/  LEA R6, P2, R10, UR4, 0x1 ;  /* 0x000000040a067c11 */ /* 0x000fe2000f8408ff */
[----:B------:R-:W-:Y:S01]  /*5c10*/  IMAD.WIDE.U32 R4, R198, R194, R186 ;  /* 0x000000c2c6047225 */ /* 0x000fe200078e00ba */
[----:B------:R-:W-:Y:S01]  /*5c20*/  ISETP.GT.AND P5, PT, R20, 0x1, PT ;  /* 0x000000011400780c */ /* 0x000fe20003fa4270 */
[----:B------:R-:W-:Y:S01]  /*5c30*/  BSSY B1, `(.L_x_36) ;  /* 0x0000014000017945 */ /* 0x000fe20003800000 */
[----:B------:R-:W-:Y:S01]  /*5c40*/  LOP3.LUT R2, R2, 0xfffffffd, RZ, 0xc0, !PT ;  /* 0xfffffffd02027812 */ /* 0x000fe200078ec0ff */
[----:B------:R-:W-:Y:S02]  /*5c50*/  IMAD.IADD R5, R21, 0x1, R5 ;  /* 0x0000000115057824 */ /* 0x000fe400078e0205 */
[----:B------:R-:W-:Y:S01]  /*5c60*/  IMAD.WIDE.U32 R12, R19, R188, R4 ;  /* 0x000000bc130c7225 */ /* 0x000fe200078e0004 */
[----:B0-----:R-:W-:-:S03]  /*5c70*/  SHF.L.U64.HI R197, R194, 0x3, R195 ;  /* 0x00000003c2c57819 */ /* 0x001fc600000102c3 */
[----:B------:R-:W-:Y:S01]  /*5c80*/  IMAD.IADD R5, R201, 0x1, R13 ;  /* 0x00000001c9057824 */ /* 0x000fe200078e020d */
[----:B------:R-:W-:Y:S01]  /*5c90*/  LEA R4, P3, R12, R14, 0x1 ;  /* 0x0000000e0c047211 */ /* 0x000fe200078608ff */
[----:B------:R-:W-:Y:S02]  /*5ca0*/  IMAD.SHL.U32 R196, R194, 0x8, RZ ;  /* 0x00000008c2c47824 */ /* 0x000fe400078e00ff */
[----:B------:R-:W-:Y:S02]  /*5cb0*/  @P5 LOP3.LUT R2, R2, 0x2, RZ, 0xfc, !PT ;  /* 0x0000000202025812 */ /* 0x000fe400078efcff */
[----:B------:R-:W-:Y:S01]  /*5cc0*/  LEA.HI.X R5, R12, R15, R5, 0x1, P3 ;  /* 0x0000000f0c057211 */ /* 0x000fe200018f0c05 */
[C---:B--2---:R-:W-:Y:S01]  /*5cd0*/  IMAD.U32 R7, R11.reuse, 0x10000, RZ ;  /* 0x000100000b077824 */ /* 0x044fe200078e00ff */
[----:B------:R-:W-:-:S03]  /*5ce0*/  PRMT R12, R11, 0x7610, R12 ;  /* 0x000076100b0c7816 */ /* 0x000fc6000000000c */
[----:B------:R-:W-:-:S04]  /*5cf0*/  FMUL R7, R7, R184 ;  /* 0x000000b807077220 */ /* 0x000fc80000400000 */
[----:B------:R-:W-:Y:S01]  /*5d00*/  FFMA R168, R168, R185, R7 ;  /* 0x000000b9a8a87223 */ /* 0x000fe20000000007 */
[----:B------:R-:W-:Y:S02]  /*5d10*/  LEA.HI.X R7, R10, UR5, R203, 0x1, P2 ;  /* 0x000000050a077c11 */ /* 0x000fe400090f0ccb */
[----:B------:R-:W-:Y:S02]  /*5d20*/  ISETP.GT.AND P2, PT, R3, RZ, P5 ;  /* 0x000000ff0300720c */ /* 0x000fe40002f44270 */
[----:B------:R-:W-:-:S05]  /*5d30*/  F2FP.BF16.F32.PACK_AB R168, RZ, R168 ;  /* 0x000000a8ffa8723e */ /* 0x000fca00000010ff */
[----:B------:R0:W-:Y:S06]  /*5d40*/  @P1 STG.E.U16 desc[UR40][R6.64], R168 ;  /* 0x000000a806001986 */ /* 0x0001ec000c101528 */
[----:B------:R-:W-:Y:S05]  /*5d50*/  @!P2 BRA `(.L_x_37) ;  /* 0x000000000004a947 */ /* 0x000fea0003800000 */
[----:B------:R1:W5:Y:S02]  /*5d60*/  LDG.E.LTC128B.U16 R12, desc[UR40][R4.64+0x2] ;  /* 0x00000228040c7981 */ /* 0x000364000c1e1520 */
.L_x_37:
[----:B------:R-:W-:Y:S05]  /*5d70*/  BSYNC B1 ;  /* 0x0000000000017941 */ /* 0x000fea0003800000 */
.L_x_36:
[----:B-----5:R-:W-:Y:S01]  /*5d80*/  IMAD.U32 R13, R12, 0x10000, RZ ;  /* 0x000100000c0d7824 */ /* 0x020fe200078e00ff */
[----:B------:R-:W-:Y:S01]  /*5d90*/  ISETP.GT.AND P1, PT, R3, 0x8, P0 ;  /* 0x000000080300780c */ /* 0x000fe20000724270 */
[----:B------:R-:W-:-:S04]  /*5da0*/  IMAD.WIDE.U32 R10, R198, R194, R196 ;  /* 0x000000c2c60a7225 */ /* 0x000fc800078e00c4 */
[----:B0-----:R-:W-:Y:S01]  /*5db0*/  FMUL R168, R13, R184 ;  /* 0x000000b80da87220 */ /* 0x001fe20000400000 */
[----:B------:R-:W-:Y:S01]  /*5dc0*/  IMAD.IADD R21, R21, 0x1, R11 ;  /* 0x0000000115157824 */ /* 0x000fe200078e020b */
[----:B------:R-:W-:Y:S02]  /*5dd0*/  IADD3 R11, P3, R190, R10, RZ ;  /* 0x0000000abe0b7210 */ /* 0x000fe40007f7e0ff */
[----:B------:R-:W-:-:S03]  /*5de0*/  FFMA R168, R169, R185, R168 ;  /* 0x000000b9a9a87223 */ /* 0x000fc600000000a8 */
[----:B------:R-:W-:Y:S01]  /*5df0*/  IMAD.X R204, R21, 0x1, R193, P3 ;  /* 0x0000000115cc7824 */ /* 0x000fe200018e06c1 */
[C---:B------:R-:W-:Y:S02]  /*5e00*/  LEA R202, P3, R11.reuse, R14, 0x1 ;  /* 0x0000000e0bca7211 */ /* 0x040fe400078608ff */
[----:B------:R-:W-:Y:S02]  /*5e10*/  F2FP.BF16.F32.PACK_AB R168, RZ, R168 ;  /* 0x000000a8ffa8723e */ /* 0x000fe400000010ff */
[--C-:B------:R-:W-:Y:S02]  /*5e20*/  LEA.HI.X R203, R11, R15, R204.reuse, 0x1, P3 ;  /* 0x0000000f0bcb7211 */ /* 0x100fe400018f0ccc */
[----:B------:R-:W-:Y:S02]  /*5e30*/  PRMT R13, R168, 0x7610, R13 ;  /* 0x00007610a80d7816 */ /* 0x000fe4000000000d */
[----:B------:R-:W-:-:S03]  /*5e40*/  PRMT R204, R12, 0x7610, R204 ;  /* 0x000076100ccc7816 */ /* 0x000fc600000000cc */
[----:B------:R0:W-:Y:S04]  /*5e50*/  @P2 STG.E.U16 desc[UR40][R6.64+0x2], R13 ;  /* 0x0000020d06002986 */ /* 0x0001e8000c101528 */
[----:B------:R-:W2:Y:S01]  /*5e60*/  @P1 LDG.E.LTC128B.U16 R204, desc[UR40][R202.64] ;  /* 0x00000028cacc1981 */ /* 0x000ea2000c1e1520 */
[----:B------:R-:W-:Y:S01]  /*5e70*/  IADD3 R168, P2, R186, R10, RZ ;  /* 0x0000000abaa87210 */ /* 0x000fe20007f5e0ff */
[----:B------:R-:W-:Y:S01]  /*5e80*/  BSSY B1, `(.L_x_38) ;  /* 0x0000012000017945 */ /* 0x000fe20003800000 */
[----:B------:R-:W-:-:S03]  /*5e90*/  SHF.L.U64.HI R189, R8, 0x4, R9 ;  /* 0x0000000408bd7819 */ /* 0x000fc60000010209 */
[----:B------:R-:W-:Y:S01]  /*5ea0*/  IMAD.X R169, R187, 0x1, R21, P2 ;  /* 0x00000001bba97824 */ /* 0x000fe200010e0615 */
[----:B------:R-:W-:Y:S01]  /*5eb0*/  ISETP.GT.AND P2, PT, R3, 0x8, P5 ;  /* 0x000000080300780c */ /* 0x000fe20002f44270 */
[----:B------:R-:W-:Y:S02]  /*5ec0*/  IMAD.SHL.U32 R21, R8, 0x10, RZ ;  /* 0x0000001008157824 */ /* 0x000fe400078e00ff */
[----:B------:R-:W-:-:S03]  /*5ed0*/  IMAD.WIDE.U32 R168, R19, R188, R168 ;  /* 0x000000bc13a87225 */ /* 0x000fc600078e00a8 */
[----:B------:R-:W-:Y:S01]  /*5ee0*/  IADD3 R12, P3, R21, R6, RZ ;  /* 0x00000006150c7210 */ /* 0x000fe20007f7e0ff */
[----:B------:R-:W-:Y:S01]  /*5ef0*/  IMAD.IADD R169, R201, 0x1, R169 ;  /* 0x00000001c9a97824 */ /* 0x000fe200078e02a9 */
[----:B------:R-:W-:-:S03]  /*5f00*/  LEA R10, P4, R168, R14, 0x1 ;  /* 0x0000000ea80a7211 */ /* 0x000fc600078808ff */
[----:B0-----:R-:W-:Y:S02]  /*5f10*/  IMAD.X R13, R189, 0x1, R7, P3 ;  /* 0x00000001bd0d7824 */ /* 0x001fe400018e0607 */
[----:B--2---:R-:W-:-:S04]  /*5f20*/  IMAD.U32 R11, R204, 0x10000, RZ ;  /* 0x00010000cc0b7824 */ /* 0x004fc800078e00ff */
[----:B------:R-:W-:-:S04]  /*5f30*/  FMUL R11, R11, R184 ;  /* 0x000000b80b0b7220 */ /* 0x000fc80000400000 */
[----:B------:R-:W-:-:S05]  /*5f40*/  FFMA R11, R170, R185, R11 ;  /* 0x000000b9aa0b7223 */ /* 0x000fca000000000b */
[----:B------:R-:W-:Y:S02]  /*5f50*/  F2FP.BF16.F32.PACK_AB R170, RZ, R11 ;  /* 0x0000000bffaa723e */ /* 0x000fe400000010ff */
[----:B------:R-:W-:-:S03]  /*5f60*/  LEA.HI.X R11, R168, R15, R169, 0x1, P4 ;  /* 0x0000000fa80b7211 */ /* 0x000fc600020f0ca9 */
[----:B------:R0:W-:Y:S01]  /*5f70*/  @P1 STG.E.U16 desc[UR40][R12.64], R170 ;  /* 0x000000aa0c001986 */ /* 0x0001e2000c101528 */
[----:B------:R-:W-:Y:S05]  /*5f80*/  @!P2 BRA `(.L_x_39) ;  /* 0x000000000004a947 */ /* 0x000fea0003800000 */
[----:B------:R2:W5:Y:S02]  /*5f90*/  LDG.E.LTC128B.U16 R204, desc[UR40][R10.64+0x2] ;  /* 0x000002280acc7981 */ /* 0x000564000c1e1520 */
.L_x_39:
[----:B------:R-:W-:Y:S05]  /*5fa0*/  BSYNC B1 ;  /* 0x0000000000017941 */ /* 0x000fea0003800000 */
.L_x_38:
[----:B-----5:R-:W-:Y:S01]  /*5fb0*/  IMAD.U32 R169, R204, 0x10000, RZ ;  /* 0x00010000cca97824 */ /* 0x020fe200078e00ff */
[----:B------:R-:W-:Y:S01]  /*5fc0*/  ISETP.GT.AND P3, PT, R20, 0x8, PT ;  /* 0x000000081400780c */ /* 0x000fe20003f64270 */
[----:B------:R-:W-:Y:S01]  /*5fd0*/  BSSY B1, `(.L_x_40) ;  /* 0x000000a000017945 */ /* 0x000fe20003800000 */
[----:B------:R-:W-:Y:S01]  /*5fe0*/  LOP3.LUT R2, R2, 0xfffffffb, RZ, 0xc0, !PT ;  /* 0xfffffffb02027812 */ /* 0x000fe200078ec0ff */
[----:B------:R-:W-:Y:S01]  /*5ff0*/  FMUL R168, R169, R184 ;  /* 0x000000b8a9a87220 */ /* 0x000fe20000400000 */
[----:B------:R-:W-:-:S03]  /*6000*/  ISETP.GT.AND P1, PT, R3, RZ, P3 ;  /* 0x000000ff0300720c */ /* 0x000fc60001f24270 */
[----:B------:R-:W-:-:S05]  /*6010*/  FFMA R168, R171, R185, R168 ;  /* 0x000000b9aba87223 */ /* 0x000fca00000000a8 */
[----:B------:R-:W-:Y:S02]  /*6020*/  F2FP.BF16.F32.PACK_AB R168, RZ, R168 ;  /* 0x000000a8ffa8723e */ /* 0x000fe400000010ff */
[----:B------:R-:W-:-:S03]  /*6030*/  @P3 LOP3.LUT R2, R2, 0x4, RZ, 0xfc, !PT ;  /* 0x0000000402023812 */ /* 0x000fc600078efcff */
[----:B------:R3:W-:Y:S01]  /*6040*/  @P2 STG.E.U16 desc[UR40][R12.64+0x2], R168 ;  /* 0x000002a80c002986 */ /* 0x0007e2000c101528 */
[----:B------:R-:W-:Y:S05]  /*6050*/  @!P1 BRA `(.L_x_41) ;  /* 0x0000000000049947 */ /* 0x000fea0003800000 */
[----:B------:R4:W5:Y:S02]  /*6060*/  LDG.E.LTC128B.U16 R204, desc[UR40][R4.64+0x10] ;  /* 0x0000102804cc7981 */ /* 0x000964000c1e1520 */
.L_x_41:
[----:B------:R-:W-:Y:S05]  /*6070*/  BSYNC B1 ;  /* 0x0000000000017941 */ /* 0x000fea0003800000 */
.L_x_40:
        /* <DEDUP_REMOVED lines=12> */
.L_x_43:
[----:B------:R-:W-:Y:S05]  /*6140*/  BSYNC B1 ;  /* 0x0000000000017941 */ /* 0x000fea0003800000 */
.L_x_42:
[----:B0----5:R-:W-:Y:S01]  /*6150*/  IMAD.U32 R169, R204, 0x10000, RZ ;  /* 0x00010000cca97824 */ /* 0x021fe200078e00ff */
[----:B------:R-:W-:Y:S01]  /*6160*/  ISETP.GT.AND P1, PT, R3, 0x8, P3 ;  /* 0x000000080300780c */ /* 0x000fe20001f24270 */
[----:B------:R-:W-:Y:S02]  /*6170*/  BSSY B1, `(.L_x_44) ;  /* 0x0000007000017945 */ /* 0x000fe40003800000 */
[----:B---3--:R-:W-:-:S04]  /*6180*/  FMUL R168, R169, R184 ;  /* 0x000000b8a9a87220 */ /* 0x008fc80000400000 */
[----:B------:R-:W-:-:S05]  /*6190*/  FFMA R168, R173, R185, R168 ;  /* 0x000000b9ada87223 */ /* 0x000fca00000000a8 */
[----:B------:R-:W-:-:S05]  /*61a0*/  F2FP.BF16.F32.PACK_AB R168, RZ, R168 ;  /* 0x000000a8ffa8723e */ /* 0x000fca00000010ff */
[----:B------:R0:W-:Y:S01]  /*61b0*/  @P2 STG.E.U16 desc[UR40][R6.64+0x12], R168 ;  /* 0x000012a806002986 */ /* 0x0001e2000c101528 */
[----:B------:R-:W-:Y:S05]  /*61c0*/  @!P1 BRA `(.L_x_45) ;  /* 0x0000000000049947 */ /* 0x000fea0003800000 */
[----:B------:R3:W5:Y:S02]  /*61d0*/  LDG.E.LTC128B.U16 R204, desc[UR40][R10.64+0x10] ;  /* 0x000010280acc7981 */ /* 0x000764000c1e1520 */
.L_x_45:
[----:B------:R-:W-:Y:S05]  /*61e0*/  BSYNC B1 ;  /* 0x0000000000017941 */ /* 0x000fea0003800000 */
.L_x_44:
[----:B-----5:R-:W-:Y:S01]  /*61f0*/  IMAD.U32 R169, R204, 0x10000, RZ ;  /* 0x00010000cca97824 */ /* 0x020fe200078e00ff */
[----:B------:R-:W-:Y:S01]  /*6200*/  ISETP.GT.AND P2, PT, R3, 0x8, P6 ;  /* 0x000000080300780c */ /* 0x000fe20003744270 */
[----:B------:R-:W-:Y:S02]  /*6210*/  BSSY B1, `(.L_x_46) ;  /* 0x0000008000017945 */ /* 0x000fe40003800000 */
[----:B------:R-:W-:-:S04]  /*6220*/  FMUL R169, R169, R184 ;  /* 0x000000b8a9a97220 */ /* 0x000fc80000400000 */
[----:B------:R-:W-:Y:S01]  /*6230*/  FFMA R169, R174, R185, R169 ;  /* 0x000000b9aea97223 */ /* 0x000fe200000000a9 */
[----:B------:R-:W-:-:S04]  /*6240*/  PRMT R174, R204, 0x7610, R174 ;  /* 0x00007610ccae7816 */ /* 0x000fc800000000ae */
[----:B------:R-:W-:-:S05]  /*6250*/  F2FP.BF16.F32.PACK_AB R169, RZ, R169 ;  /* 0x000000a9ffa9723e */ /* 0x000fca00000010ff */
[----:B------:R0:W-:Y:S01]  /*6260*/  @P1 STG.E.U16 desc[UR40][R12.64+0x10], R169 ;  /* 0x000010a90c001986 */ /* 0x0001e2000c101528 */
[----:B------:R-:W-:Y:S05]  /*6270*/  @!P2 BRA `(.L_x_47) ;  /* 0x000000000004a947 */ /* 0x000fea0003800000 */
[----:B------:R0:W5:Y:S02]  /*6280*/  LDG.E.LTC128B.U16 R174, desc[UR40][R10.64+0x12] ;  /* 0x000012280aae7981 */ /* 0x000164000c1e1520 */
.L_x_47:
[----:B------:R-:W-:Y:S05]  /*6290*/  BSYNC B1 ;  /* 0x0000000000017941 */ /* 0x000fea0003800000 */
.L_x_46:
[----:B0----5:R-:W-:Y:S01]  /*62a0*/  IMAD.U32 R169, R174, 0x10000, RZ ;  /* 0x00010000aea97824 */ /* 0x021fe200078e00ff */
[----:B------:R-:W-:Y:S01]  /*62b0*/  IADD3 R203, P1, R198, 0x80, RZ ;  /* 0x00000080c6cb7810 */ /* 0x000fe20007f3e0ff */
[----:B------:R-:W-:Y:S01]  /*62c0*/  BSSY B1, `(.L_x_48) ;  /* 0x000000a000017945 */ /* 0x000fe20003800000 */
[----:B------:R-:W-:Y:S01]  /*62d0*/  ISETP.GT.AND P4, PT, R20, 0x10, PT ;  /* 0x000000101400780c */ /* 0x000fe20003f84270 */
[----:B------:R-:W-:Y:S02]  /*62e0*/  FMUL R168, R169, R184 ;  /* 0x000000b8a9a87220 */ /* 0x000fe40000400000 */
[----:B------:R-:W-:Y:S01]  /*62f0*/  IMAD.X R199, RZ, RZ, R199, P1 ;  /* 0x000000ffffc77224 */ /* 0x000fe200008e06c7 */
[----:B------:R-:W-:Y:S01]  /*6300*/  ISETP.GT.AND P1, PT, R3, RZ, P4 ;  /* 0x000000ff0300720c */ /* 0x000fe20002724270 */
[----:B------:R-:W-:-:S05]  /*6310*/  FFMA R168, R175, R185, R168 ;  /* 0x000000b9afa87223 */ /* 0x000fca00000000a8 */
[----:B------:R-:W-:-:S05]  /*6320*/  F2FP.BF16.F32.PACK_AB R168, RZ, R168 ;  /* 0x000000a8ffa8723e */ /* 0x000fca00000010ff */
[----:B------:R0:W-:Y:S02]  /*6330*/  @P2 STG.E.U16 desc[UR40][R12.64+0x12], R168 ;  /* 0x000012a80c002986 */ /* 0x0001e4000c101528 */
[----:B------:R-:W-:Y:S05]  /*6340*/  @!P1 BRA `(.L_x_49) ;  /* 0x0000000000049947 */ /* 0x000fea0003800000 */
[----:B------:R0:W5:Y:S02]  /*6350*/  LDG.E.LTC128B.U16 R174, desc[UR40][R4.64+0x20] ;  /* 0x0000202804ae7981 */ /* 0x000164000c1e1520 */
.L_x_49:
[----:B------:R-:W-:Y:S05]  /*6360*/  BSYNC B1 ;  /* 0x0000000000017941 */ /* 0x000fea0003800000 */
.L_x_48:
[----:B-----5:R-:W-:Y:S01]  /*6370*/  IMAD.U32 R169, R174, 0x10000, RZ ;  /* 0x00010000aea97824 */ /* 0x020fe200078e00ff */
[----:B------:R-:W-:Y:S01]  /*6380*/  ISETP.GT.AND P3, PT, R20, 0x11, PT ;  /* 0x000000111400780c */ /* 0x000fe20003f64270 */
[----:B0-----:R-:W-:Y:S01]  /*6390*/  IMAD R168, R199, R194, RZ ;  /* 0x000000c2c7a87224 */ /* 0x001fe200078e02ff */
[----:B------:R-:W-:Y:S01]  /*63a0*/  BSSY B1, `(.L_x_50) ;  /* 0x0000020000017945 */ /* 0x000fe20003800000 */
[----:B------:R-:W-:Y:S01]  /*63b0*/  FMUL R169, R169, R184 ;  /* 0x000000b8a9a97220 */ /* 0x000fe20000400000 */
[----:B------:R-:W-:-:S04]  /*63c0*/  IMAD.WIDE.U32 R170, R203, R194, R186 ;  /* 0x000000c2cbaa7225 */ /* 0x000fc800078e00ba */
[----:B------:R-:W-:Y:S01]  /*63d0*/  FFMA R169, R176, R185, R169 ;  /* 0x000000b9b0a97223 */ /* 0x000fe200000000a9 */
[----:B------:R-:W-:-:S04]  /*63e0*/  IMAD R175, R203, R195, R168 ;  /* 0x000000c3cbaf7224 */ /* 0x000fc800078e02a8 */
[----:B------:R-:W-:Y:S01]  /*63f0*/  F2FP.BF16.F32.PACK_AB R172, RZ, R169 ;  /* 0x000000a9ffac723e */ /* 0x000fe200000010ff */
[----:B------:R-:W-:Y:S02]  /*6400*/  IMAD.IADD R171, R175, 0x1, R171 ;  /* 0x00000001afab7824 */ /* 0x000fe400078e02ab */
[----:B------:R-:W-:Y:S01]  /*6410*/  IMAD.WIDE.U32 R168, R203, R194, R192 ;  /* 0x000000c2cba87225 */ /* 0x000fe200078e00c0 */
[----:B------:R-:W-:-:S03]  /*6420*/  PRMT R176, R172, 0x7610, R176 ;  /* 0x00007610acb07816 */ /* 0x000fc600000000b0 */
[----:B------:R-:W-:Y:S02]  /*6430*/  IMAD.WIDE.U32 R172, R19, R188, R170 ;  /* 0x000000bc13ac7225 */ /* 0x000fe400078e00aa */
[----:B------:R0:W-:Y:S01]  /*6440*/  @P1 STG.E.U16 desc[UR40][R6.64+0x20], R176 ;  /* 0x000020b006001986 */ /* 0x0001e2000c101528 */
[----:B------:R-:W-:Y:S01]  /*6450*/  LEA R170, P1, R168, R14, 0x1 ;  /* 0x0000000ea8aa7211 */ /* 0x000fe200078208ff */
[----:B------:R-:W-:Y:S02]  /*6460*/  IMAD.IADD R169, R169, 0x1, R175 ;  /* 0x00000001a9a97824 */ /* 0x000fe400078e02af */
[----:B------:R-:W-:-:S03]  /*6470*/  IMAD.WIDE.U32 R194, R203, R194, R196 ;  /* 0x000000c2cbc27225 */ /* 0x000fc600078e00c4 */
[----:B------:R-:W-:Y:S01]  /*6480*/  LEA.HI.X R171, R168, R15, R169, 0x1, P1 ;  /* 0x0000000fa8ab7211 */ /* 0x000fe200008f0ca9 */
[----:B------:R-:W-:Y:S01]  /*6490*/  IMAD.IADD R169, R201, 0x1, R173 ;  /* 0x00000001c9a97824 */ /* 0x000fe200078e02ad */
[----:B------:R-:W-:Y:S01]  /*64a0*/  LEA R168, P1, R172, R14, 0x1 ;  /* 0x0000000eaca87211 */ /* 0x000fe200078208ff */
[----:B------:R-:W-:-:S03]  /*64b0*/  IMAD.IADD R175, R175, 0x1, R195 ;  /* 0x00000001afaf7824 */ /* 0x000fc600078e02c3 */
[----:B------:R-:W-:Y:S02]  /*64c0*/  LEA.HI.X R169, R172, R15, R169, 0x1, P1 ;  /* 0x0000000faca97211 */ /* 0x000fe400008f0ca9 */
[----:B------:R-:W-:-:S05]  /*64d0*/  IADD3 R190, P1, R190, R194, RZ ;  /* 0x000000c2bebe7210 */ /* 0x000fca0007f3e0ff */
[----:B------:R-:W-:Y:S01]  /*64e0*/  IMAD.X R192, R175, 0x1, R193, P1 ;  /* 0x00000001afc07824 */ /* 0x000fe200008e06c1 */
[----:B------:R-:W-:-:S05]  /*64f0*/  IADD3 R186, P1, R186, R194, RZ ;  /* 0x000000c2baba7210 */ /* 0x000fca0007f3e0ff */
[----:B------:R-:W-:Y:S01]  /*6500*/  IMAD.X R187, R187, 0x1, R175, P1 ;  /* 0x00000001bbbb7824 */ /* 0x000fe200008e06af */
[----:B------:R-:W-:Y:S01]  /*6510*/  LEA R172, P1, R190, R14, 0x1 ;  /* 0x0000000ebeac7211 */ /* 0x000fe200078208ff */
[----:B------:R-:W-:-:S03]  /*6520*/  IMAD.WIDE.U32 R186, R19, R188, R186 ;  /* 0x000000bc13ba7225 */ /* 0x000fc600078e00ba */
[----:B------:R-:W-:Y:S01]  /*6530*/  LEA.HI.X R173, R190, R15, R192, 0x1, P1 ;  /* 0x0000000fbead7211 */ /* 0x000fe200008f0cc0 */
[----:B------:R-:W-:Y:S01]  /*6540*/  IMAD.IADD R201, R201, 0x1, R187 ;  /* 0x00000001c9c97824 */ /* 0x000fe200078e02bb */
[----:B------:R-:W-:-:S04]  /*6550*/  LEA R14, P1, R186, R14, 0x1 ;  /* 0x0000000eba0e7211 */ /* 0x000fc800078208ff */
[----:B------:R-:W-:Y:S02]  /*6560*/  LEA.HI.X R15, R186, R15, R201, 0x1, P1 ;  /* 0x0000000fba0f7211 */ /* 0x000fe400008f0cc9 */
[----:B------:R-:W-:-:S13]  /*6570*/  ISETP.GT.AND P1, PT, R3, RZ, P3 ;  /* 0x000000ff0300720c */ /* 0x000fda0001f24270 */
[----:B0-----:R-:W-:Y:S05]  /*6580*/  @!P1 BRA `(.L_x_51) ;  /* 0x0000000000049947 */ /* 0x001fea0003800000 */
[----:B------:R0:W5:Y:S02]  /*6590*/  LDG.E.LTC128B.U16 R174, desc[UR40][R4.64+0x22] ;  /* 0x0000222804ae7981 */ /* 0x000164000c1e1520 */
.L_x_51:
[----:B------:R-:W-:Y:S05]  /*65a0*/  BSYNC B1 ;  /* 0x0000000000017941 */ /* 0x000fea0003800000 */
.L_x_50:
[----:B-----5:R-:W-:Y:S01]  /*65b0*/  IMAD.U32 R19, R174, 0x10000, RZ ;  /* 0x00010000ae137824 */ /* 0x020fe200078e00ff */
[----:B------:R-:W-:Y:S03]  /*65c0*/  BSSY B1, `(.L_x_52) ;  /* 0x0000008000017945 */ /* 0x000fe60003800000 */
[----:B------:R-:W-:-:S04]  /*65d0*/  FMUL R176, R19, R184 ;  /* 0x000000b813b07220 */ /* 0x000fc80000400000 */
[----:B------:R-:W-:-:S05]  /*65e0*/  FFMA R176, R177, R185, R176 ;  /* 0x000000b9b1b07223 */ /* 0x000fca00000000b0 */
[----:B------:R-:W-:-:S05]  /*65f0*/  F2FP.BF16.F32.PACK_AB R176, RZ, R176 ;  /* 0x000000b0ffb0723e */ /* 0x000fca00000010ff */
[----:B------:R0:W-:Y:S01]  /*6600*/  @P1 STG.E.U16 desc[UR40][R6.64+0x22], R176 ;  /* 0x000022b006001986 */ /* 0x0001e2000c101528 */
[----:B------:R-:W-:-:S13]  /*6610*/  ISETP.GT.AND P1, PT, R3, 0x8, P4 ;  /* 0x000000080300780c */ /* 0x000fda0002724270 */
[----:B0-----:R-:W-:Y:S05]  /*6620*/  @!P1 BRA `(.L_x_53) ;  /* 0x0000000000049947 */ /* 0x001fea0003800000 */
[----:B------:R0:W5:Y:S02]  /*6630*/  LDG.E.LTC128B.U16 R174, desc[UR40][R10.64+0x20] ;  /* 0x000020280aae7981 */ /* 0x000164000c1e1520 */
.L_x_53:
[----:B------:R-:W-:Y:S05]  /*6640*/  BSYNC B1 ;  /* 0x0000000000017941 */ /* 0x000fea0003800000 */
.L_x_52:
        /* <DEDUP_REMOVED lines=9> */
.L_x_55:
[----:B------:R-:W-:Y:S05]  /*66e0*/  BSYNC B1 ;  /* 0x0000000000017941 */ /* 0x000fea0003800000 */
.L_x_54:
[----:B-----5:R-:W-:Y:S01]  /*66f0*/  IMAD.U32 R19, R174, 0x10000, RZ ;  /* 0x00010000ae137824 */ /* 0x020fe200078e00ff */
[----:B------:R-:W-:Y:S01]  /*6700*/  ISETP.GT.AND P2, PT, R20, 0x18, PT ;  /* 0x000000181400780c */ /* 0x000fe20003f44270 */
[----:B------:R-:W-:Y:S02]  /*6710*/  BSSY B1, `(.L_x_56) ;  /* 0x0000008000017945 */ /* 0x000fe40003800000 */
[----:B------:R-:W-:-:S04]  /*6720*/  FMUL R176, R19, R184 ;  /* 0x000000b813b07220 */ /* 0x000fc80000400000 */
[----:B------:R-:W-:-:S05]  /*6730*/  FFMA R176, R179, R185, R176 ;  /* 0x000000b9b3b07223 */ /* 0x000fca00000000b0 */
[----:B------:R-:W-:-:S05]  /*6740*/  F2FP.BF16.F32.PACK_AB R176, RZ, R176 ;  /* 0x000000b0ffb0723e */ /* 0x000fca00000010ff */
[----:B------:R0:W-:Y:S01]  /*6750*/  @P1 STG.E.U16 desc[UR40][R12.64+0x22], R176 ;  /* 0x000022b00c001986 */ /* 0x0001e2000c101528 */
[----:B------:R-:W-:-:S13]  /*6760*/  ISETP.GT.AND P1, PT, R3, RZ, P2 ;  /* 0x000000ff0300720c */ /* 0x000fda0001724270 */
[----:B0-----:R-:W-:Y:S05]  /*6770*/  @!P1 BRA `(.L_x_57) ;  /* 0x0000000000049947 */ /* 0x001fea0003800000 */
[----:B------:R0:W5:Y:S02]  /*6780*/  LDG.E.LTC128B.U16 R174, desc[UR40][R4.64+0x30] ;  /* 0x0000302804ae7981 */ /* 0x000164000c1e1520 */
.L_x_57:
[----:B------:R-:W-:Y:S05]  /*6790*/  BSYNC B1 ;  /* 0x0000000000017941 */ /* 0x000fea0003800000 */
.L_x_56:
[----:B-----5:R-:W-:Y:S01]  /*67a0*/  IMAD.U32 R19, R174, 0x10000, RZ ;  /* 0x00010000ae137824 */ /* 0x020fe200078e00ff */
[----:B------:R-:W-:Y:S03]  /*67b0*/  BSSY B1, `(.L_x_58) ;  /* 0x0000009000017945 */ /* 0x000fe60003800000 */
[----:B------:R-:W-:-:S04]  /*67c0*/  FMUL R19, R19, R184 ;  /* 0x000000b813137220 */ /* 0x000fc80000400000 */
[----:B------:R-:W-:-:S05]  /*67d0*/  FFMA R19, R180, R185, R19 ;  /* 0x000000b9b4137223 */ /* 0x000fca0000000013 */
[----:B------:R-:W-:-:S05]  /*67e0*/  F2FP.BF16.F32.PACK_AB R19, RZ, R19 ;  /* 0x00000013ff13723e */ /* 0x000fca00000010ff */
[----:B------:R0:W-:Y:S01]  /*67f0*/  @P1 STG.E.U16 desc[UR40][R6.64+0x30], R19 ;  /* 0x0000301306001986 */ /* 0x0001e2000c101528 */
[----:B------:R-:W-:-:S04]  /*6800*/  ISETP.GT.AND P1, PT, R20, 0x19, PT ;  /* 0x000000191400780c */ /* 0x000fc80003f24270 */
[----:B------:R-:W-:-:S13]  /*6810*/  ISETP.GT.AND P5, PT, R3, RZ, P1 ;  /* 0x000000ff0300720c */ /* 0x000fda0000fa4270 */
[----:B0-----:R-:W-:Y:S05]  /*6820*/  @!P5 BRA `(.L_x_59) ;  /* 0x000000000004d947 */ /* 0x001fea0003800000 */
[----:B------:R0:W5:Y:S02]  /*6830*/  LDG.E.LTC128B.U16 R174, desc[UR40][R4.64+0x32] ;  /* 0x0000322804ae7981 */ /* 0x000164000c1e1520 */
.L_x_59:
[----:B------:R-:W-:Y:S05]  /*6840*/  BSYNC B1 ;  /* 0x0000000000017941 */ /* 0x000fea0003800000 */
.L_x_58:
        /* <DEDUP_REMOVED lines=9> */
.L_x_61:
[----:B------:R-:W-:Y:S05]  /*68e0*/  BSYNC B1 ;  /* 0x0000000000017941 */ /* 0x000fea0003800000 */
.L_x_60:
        /* <DEDUP_REMOVED lines=9> */
.L_x_63:
[----:B------:R-:W-:Y:S05]  /*6980*/  BSYNC B1 ;  /* 0x0000000000017941 */ /* 0x000fea0003800000 */
.L_x_62:
[----:B-----5:R-:W-:Y:S01]  /*6990*/  IMAD.U32 R19, R174, 0x10000, RZ ;  /* 0x00010000ae137824 */ /* 0x020fe200078e00ff */
[----:B------:R-:W-:-:S03]  /*69a0*/  SHF.L.U64.HI R175, R8, 0x8, R9 ;  /* 0x0000000808af7819 */ /* 0x000fc60000010209 */
[----:B------:R-:W-:Y:S01]  /*69b0*/  FMUL R176, R19, R184 ;  /* 0x000000b813b07220 */ /* 0x000fe20000400000 */
[----:B------:R-:W-:-:S03]  /*69c0*/  IMAD.SHL.U32 R19, R8, 0x100, RZ ;  /* 0x0000010008137824 */ /* 0x000fc600078e00ff */
[----:B------:R-:W-:-:S05]  /*69d0*/  FFMA R176, R183, R185, R176 ;  /* 0x000000b9b7b07223 */ /* 0x000fca00000000b0 */
[----:B------:R-:W-:-:S05]  /*69e0*/  F2FP.BF16.F32.PACK_AB R176, RZ, R176 ;  /* 0x000000b0ffb0723e */ /* 0x000fca00000010ff */
[----:B------:R0:W-:Y:S01]  /*69f0*/  @P5 STG.E.U16 desc[UR40][R12.64+0x32], R176 ;  /* 0x000032b00c005986 */ /* 0x0001e2000c101528 */
[----:B------:R-:W-:-:S05]  /*6a00*/  IADD3 R8, P5, R19, R6, RZ ;  /* 0x0000000613087210 */ /* 0x000fca0007fbe0ff */
[----:B------:R-:W-:Y:S01]  /*6a10*/  IMAD.X R9, R175, 0x1, R7, P5 ;  /* 0x00000001af097824 */ /* 0x000fe200028e0607 */
[----:B------:R-:W-:-:S13]  /*6a20*/  ISETP.GT.AND P5, PT, R3, 0x80, P0 ;  /* 0x000000800300780c */ /* 0x000fda00007a4270 */
[----:B------:R-:W2:Y:S01]  /*6a30*/  @P5 LDG.E.LTC128B.U16 R174, desc[UR40][R170.64] ;  /* 0x00000028aaae5981 */ /* 0x000ea2000c1e1520 */
[----:B------:R-:W-:Y:S01]  /*6a40*/  BSSY B1, `(.L_x_64) ;  /* 0x000000a000017945 */ /* 0x000fe20003800000 */
[----:B--2---:R-:W-:-:S04]  /*6a50*/  IMAD.U32 R177, R174, 0x10000, RZ ;  /* 0x00010000aeb17824 */ /* 0x004fc800078e00ff */
[----:B------:R-:W-:-:S04]  /*6a60*/  FMUL R177, R177, R184 ;  /* 0x000000b8b1b17220 */ /* 0x000fc80000400000 */
[----:B------:R-:W-:-:S05]  /*6a70*/  FFMA R177, R152, R185, R177 ;  /* 0x000000b998b17223 */ /* 0x000fca00000000b1 */
[----:B------:R-:W-:-:S05]  /*6a80*/  F2FP.BF16.F32.PACK_AB R177, RZ, R177 ;  /* 0x000000b1ffb1723e */ /* 0x000fca00000010ff */
[----:B------:R0:W-:Y:S01]  /*6a90*/  @P5 STG.E.U16 desc[UR40][R8.64], R177 ;  /* 0x000000b108005986 */ /* 0x0001e2000c101528 */
[----:B------:R-:W-:-:S04]  /*6aa0*/  LOP3.LUT P5, RZ, R2, 0x2, RZ, 0xc0, !PT ;  /* 0x0000000202ff7812 */ /* 0x000fc800078ac0ff */
[----:B------:R-:W-:-:S13]  /*6ab0*/  ISETP.GT.AND P5, PT, R3, 0x80, P5 ;  /* 0x000000800300780c */ /* 0x000fda0002fa4270 */
[----:B0-----:R-:W-:Y:S05]  /*6ac0*/  @!P5 BRA `(.L_x_65) ;  /* 0x000000000004d947 */ /* 0x001fea0003800000 */
[----:B------:R0:W5:Y:S02]  /*6ad0*/  LDG.E.LTC128B.U16 R174, desc[UR40][R168.64+0x2] ;  /* 0x00000228a8ae7981 */ /* 0x000164000c1e1520 */
.L_x_65:
[----:B------:R-:W-:Y:S05]  /*6ae0*/  BSYNC B1 ;  /* 0x0000000000017941 */ /* 0x000fea0003800000 */
.L_x_64:
[----:B-----5:R-:W-:Y:S01]  /*6af0*/  IMAD.U32 R171, R174, 0x10000, RZ ;  /* 0x00010000aeab7824 */ /* 0x020fe200078e00ff */
[----:B------:R-:W-:Y:S01]  /*6b00*/  ISETP.GT.AND P0, PT, R3, 0x88, P0 ;  /* 0x000000880300780c */ /* 0x000fe20000704270 */
[----:B------:R-:W-:Y:S02]  /*6b10*/  BSSY B1, `(.L_x_66) ;  /* 0x000000a000017945 */ /* 0x000fe40003800000 */
[----:B------:R-:W-:-:S04]  /*6b20*/  FMUL R152, R171, R184 ;  /* 0x000000b8ab987220 */ /* 0x000fc80000400000 */
[----:B------:R-:W-:-:S05]  /*6b30*/  FFMA R152, R153, R185, R152 ;  /* 0x000000b999987223 */ /* 0x000fca0000000098 */
[----:B------:R-:W-:-:S04]  /*6b40*/  F2FP.BF16.F32.PACK_AB R152, RZ, R152 ;  /* 0x00000098ff98723e */ /* 0x000fc800000010ff */
[----:B------:R-:W-:-:S05]  /*6b50*/  PRMT R153, R152, 0x7610, R153 ;  /* 0x0000761098997816 */ /* 0x000fca0000000099 */
[----:B------:R2:W-:Y:S01]  /*6b60*/  @P5 STG.E.U16 desc[UR40][R8.64+0x2], R153 ;  /* 0x0000029908005986 */ /* 0x0005e2000c101528 */
[----:B------:R-:W-:-:S05]  /*6b70*/  IADD3 R152, P5, R8, R21, RZ ;  /* 0x0000001508987210 */ /* 0x000fca0007fbe0ff */
[----:B--2---:R-:W-:Y:S01]  /*6b80*/  IMAD.X R153, R9, 0x1, R189, P5 ;  /* 0x0000000109997824 */ /* 0x004fe200028e06bd */
[----:B------:R-:W-:Y:S07]  /*6b90*/  @!P0 BRA `(.L_x_67) ;  /* 0x0000000000048947 */ /* 0x000fee0003800000 */
[----:B------:R2:W5:Y:S02]  /*6ba0*/  LDG.E.LTC128B.U16 R174, desc[UR40][R172.64] ;  /* 0x00000028acae7981 */ /* 0x000564000c1e1520 */
.L_x_67:
[----:B------:R-:W-:Y:S05]  /*6bb0*/  BSYNC B1 ;  /* 0x0000000000017941 */ /* 0x000fea0003800000 */
.L_x_66:
[----:B-----5:R-:W-:Y:S01]  /*6bc0*/  IMAD.U32 R171, R174, 0x10000, RZ ;  /* 0x00010000aeab7824 */ /* 0x020fe200078e00ff */
[----:B------:R-:W-:Y:S01]  /*6bd0*/  LOP3.LUT P5, RZ, R2, 0x2, RZ, 0xc0, !PT ;  /* 0x0000000202ff7812 */ /* 0x000fe200078ac0ff */
[----:B------:R-:W-:Y:S02]  /*6be0*/  BSSY B1, `(.L_x_68) ;  /* 0x0000008000017945 */ /* 0x000fe40003800000 */
[----:B------:R-:W-:-:S04]  /*6bf0*/  FMUL R171, R171, R184 ;  /* 0x000000b8abab7220 */ /* 0x000fc80000400000 */
[----:B------:R-:W-:-:S05]  /*6c00*/  FFMA R171, R154, R185, R171 ;  /* 0x000000b99aab7223 */ /* 0x000fca00000000ab */
[----:B------:R-:W-:-:S05]  /*6c10*/  F2FP.BF16.F32.PACK_AB R171, RZ, R171 ;  /* 0x000000abffab723e */ /* 0x000fca00000010ff */
[----:B------:R0:W-:Y:S01]  /*6c20*/  @P0 STG.E.U16 desc[UR40][R152.64], R171 ;  /* 0x000000ab98000986 */ /* 0x0001e2000c101528 */
[----:B------:R-:W-:-:S13]  /*6c30*/  ISETP.GT.AND P0, PT, R3, 0x88, P5 ;  /* 0x000000880300780c */ /* 0x000fda0002f04270 */
[----:B0-----:R-:W-:Y:S05]  /*6c40*/  @!P0 BRA `(.L_x_69) ;  /* 0x0000000000048947 */ /* 0x001fea0003800000 */
[----:B------:R0:W5:Y:S02]  /*6c50*/  LDG.E.LTC128B.U16 R174, desc[UR40][R14.64+0x2] ;  /* 0x000002280eae7981 */ /* 0x000164000c1e1520 */
.L_x_69:
[----:B------:R-:W-:Y:S05]  /*6c60*/  BSYNC B1 ;  /* 0x0000000000017941 */ /* 0x000fea0003800000 */
.L_x_68:
        /* <DEDUP_REMOVED lines=10> */
.L_x_71:
[----:B------:R-:W-:Y:S05]  /*6d10*/  BSYNC B1 ;  /* 0x0000000000017941 */ /* 0x000fea0003800000 */
.L_x_70:
        /* <DEDUP_REMOVED lines=9> */
.L_x_73:
[----:B------:R-:W-:Y:S05]  /*6db0*/  BSYNC B1 ;  /* 0x0000000000017941 */ /* 0x000fea0003800000 */
.L_x_72:
        /* <DEDUP_REMOVED lines=9> */
.L_x_75:
[----:B------:R-:W-:Y:S05]  /*6e50*/  BSYNC B1 ;  /* 0x0000000000017941 */ /* 0x000fea0003800000 */
.L_x_74:
[----:B-----5:R-:W-:Y:S01]  /*6e60*/  IMAD.U32 R155, R174, 0x10000, RZ ;  /* 0x00010000ae9b7824 */ /* 0x020fe200078e00ff */
[----:B------:R-:W-:Y:S01]  /*6e70*/  ISETP.GT.AND P5, PT, R3, 0x88, P6 ;  /* 0x000000880300780c */ /* 0x000fe200037a4270 */
[----:B------:R-:W-:Y:S02]  /*6e80*/  BSSY B1, `(.L_x_76) ;  /* 0x0000007000017945 */ /* 0x000fe40003800000 */
[----:B------:R-:W-:-:S04]  /*6e90*/  FMUL R155, R155, R184 ;  /* 0x000000b89b9b7220 */ /* 0x000fc80000400000 */
[----:B------:R-:W-:-:S05]  /*6ea0*/  FFMA R155, R158, R185, R155 ;  /* 0x000000b99e9b7223 */ /* 0x000fca000000009b */
[----:B------:R-:W-:-:S05]  /*6eb0*/  F2FP.BF16.F32.PACK_AB R155, RZ, R155 ;  /* 0x0000009bff9b723e */ /* 0x000fca00000010ff */
[----:B------:R0:W-:Y:S01]  /*6ec0*/  @P0 STG.E.U16 desc[UR40][R152.64+0x10], R155 ;  /* 0x0000109b98000986 */ /* 0x0001e2000c101528 */
[----:B------:R-:W-:Y:S05]  /*6ed0*/  @!P5 BRA `(.L_x_77) ;  /* 0x000000000004d947 */ /* 0x000fea0003800000 */
[----:B------:R0:W5:Y:S02]  /*6ee0*/  LDG.E.LTC128B.U16 R174, desc[UR40][R14.64+0x12] ;  /* 0x000012280eae7981 */ /* 0x000164000c1e1520 */
.L_x_77:
[----:B------:R-:W-:Y:S05]  /*6ef0*/  BSYNC B1 ;  /* 0x0000000000017941 */ /* 0x000fea0003800000 */
.L_x_76:
[----:B0----5:R-:W-:Y:S01]  /*6f00*/  IMAD.U32 R155, R174, 0x10000, RZ ;  /* 0x00010000ae9b7824 */ /* 0x021fe200078e00ff */
        /* <DEDUP_REMOVED lines=8> */
.L_x_79:
[----:B------:R-:W-:Y:S05]  /*6f90*/  BSYNC B1 ;  /* 0x0000000000017941 */ /* 0x000fea0003800000 */
.L_x_78:
        /* <DEDUP_REMOVED lines=9> */
.L_x_81:
[----:B------:R-:W-:Y:S05]  /*7030*/  BSYNC B1 ;  /* 0x0000000000017941 */ /* 0x000fea0003800000 */
.L_x_80:
        /* <DEDUP_REMOVED lines=9> */
.L_x_83:
[----:B------:R-:W-:Y:S05]  /*70d0*/  BSYNC B1 ;  /* 0x0000000000017941 */ /* 0x000fea0003800000 */
.L_x_82:
        /* <DEDUP_REMOVED lines=9> */
.L_x_85:
[----:B------:R-:W-:Y:S05]  /*7170*/  BSYNC B1 ;  /* 0x0000000000017941 */ /* 0x000fea0003800000 */
.L_x_84:
        /* <DEDUP_REMOVED lines=9> */
.L_x_87:
[----:B------:R-:W-:Y:S05]  /*7210*/  BSYNC B1 ;  /* 0x0000000000017941 */ /* 0x000fea0003800000 */
.L_x_86:
        /* <DEDUP_REMOVED lines=9> */
.L_x_89:
[----:B------:R-:W-:Y:S05]  /*72b0*/  BSYNC B1 ;  /* 0x0000000000017941 */ /* 0x000fea0003800000 */
.L_x_88:
        /* <DEDUP_REMOVED lines=9> */
.L_x_91:
[----:B------:R-:W-:Y:S05]  /*7350*/  BSYNC B1 ;  /* 0x0000000000017941 */ /* 0x000fea0003800000 */
.L_x_90:
        /* <DEDUP_REMOVED lines=9> */
.L_x_93:
[----:B------:R-:W-:Y:S05]  /*73f0*/  BSYNC B1 ;  /* 0x0000000000017941 */ /* 0x000fea0003800000 */
.L_x_92:
[----:B0----5:R-:W-:Y:S01]  /*7400*/  IMAD.U32 R155, R174, 0x10000, RZ ;  /* 0x00010000ae9b7824 */ /* 0x021fe200078e00ff */
        /* <DEDUP_REMOVED lines=11> */
.L_x_95:
[----:B------:R-:W-:Y:S05]  /*74c0*/  BSYNC B1 ;  /* 0x0000000000017941 */ /* 0x000fea0003800000 */
.L_x_94:
        /* <DEDUP_REMOVED lines=12> */
.L_x_97:
[----:B------:R-:W-:Y:S05]  /*7590*/  BSYNC B1 ;  /* 0x0000000000017941 */ /* 0x000fea0003800000 */
.L_x_96:
        /* <DEDUP_REMOVED lines=9> */
.L_x_99:
[----:B------:R-:W-:Y:S05]  /*7630*/  BSYNC B1 ;  /* 0x0000000000017941 */ /* 0x000fea0003800000 */
.L_x_98:
        /* <DEDUP_REMOVED lines=9> */
.L_x_101:
[----:B------:R-:W-:Y:S05]  /*76d0*/  BSYNC B1 ;  /* 0x0000000000017941 */ /* 0x000fea0003800000 */
.L_x_100:
        /* <DEDUP_REMOVED lines=12> */
.L_x_103:
[----:B------:R-:W-:Y:S05]  /*77a0*/  BSYNC B1 ;  /* 0x0000000000017941 */ /* 0x000fea0003800000 */
.L_x_102:
[----:B-----5:R-:W-:Y:S01]  /*77b0*/  IMAD.U32 R137, R174, 0x10000, RZ ;  /* 0x00010000ae897824 */ /* 0x020fe200078e00ff */
[----:B0-----:R-:W-:Y:S01]  /*77c0*/  IADD3 R136, P0, P2, R21, R6, R19 ;  /* 0x0000000615887210 */ /* 0x001fe20007a1e013 */
[----:B------:R-:W-:Y:S01]  /*77d0*/  BSSY B1, `(.L_x_104) ;  /* 0x000000a000017945 */ /* 0x000fe20003800000 */
[----:B------:R-:W-:Y:S01]  /*77e0*/  ISETP.GT.AND P4, PT, R20, 0x29, PT ;  /* 0x000000291400780c */ /* 0x000fe20003f84270 */
[----:B------:R-:W-:-:S04]  /*77f0*/  FMUL R137, R137, R184 ;  /* 0x000000b889897220 */ /* 0x000fc80000400000 */
[----:B------:R-:W-:Y:S01]  /*7800*/  FFMA R140, R140, R185, R137 ;  /* 0x000000b98c8c7223 */ /* 0x000fe20000000089 */
[----:B------:R-:W-:Y:S02]  /*7810*/  IADD3.X R137, R189, R7, R175, P0, P2 ;  /* 0x00000007bd897210 */ /* 0x000fe400007e44af */
[----:B------:R-:W-:Y:S02]  /*7820*/  ISETP.GT.AND P0, PT, R3, RZ, P4 ;  /* 0x000000ff0300720c */ /* 0x000fe40002704270 */
[----:B------:R-:W-:-:S05]  /*7830*/  F2FP.BF16.F32.PACK_AB R140, RZ, R140 ;  /* 0x0000008cff8c723e */ /* 0x000fca00000010ff */
[----:B------:R0:W-:Y:S06]  /*7840*/  @P1 STG.E.U16 desc[UR40][R6.64+0x50], R140 ;  /* 0x0000508c06001986 */ /* 0x0001ec000c101528 */
[----:B------:R-:W-:Y:S05]  /*7850*/  @!P0 BRA `(.L_x_105) ;  /* 0x0000000000048947 */ /* 0x000fea0003800000 */
[----:B------:R0:W5:Y:S02]  /*7860*/  LDG.E.LTC128B.U16 R174, desc[UR40][R4.64+0x52] ;  /* 0x0000522804ae7981 */ /* 0x000164000c1e1520 */
.L_x_105:
[----:B------:R-:W-:Y:S05]  /*7870*/  BSYNC B1 ;  /* 0x0000000000017941 */ /* 0x000fea0003800000 */
.L_x_104:
        /* <DEDUP_REMOVED lines=9> */
.L_x_107:
[----:B------:R-:W-:Y:S05]  /*7910*/  BSYNC B1 ;  /* 0x0000000000017941 */ /* 0x000fea0003800000 */
.L_x_106:
        /* <DEDUP_REMOVED lines=9> */
.L_x_109:
[----:B------:R-:W-:Y:S05]  /*79b0*/  BSYNC B1 ;  /* 0x0000000000017941 */ /* 0x000fea0003800000 */
.L_x_108:
[----:B0----5:R-:W-:Y:S01]  /*79c0*/  IMAD.U32 R19, R174, 0x10000, RZ ;  /* 0x00010000ae137824 */ /* 0x021fe200078e00ff */
        /* <DEDUP_REMOVED lines=9> */
.L_x_111:
[----:B------:R-:W-:Y:S05]  /*7a60*/  BSYNC B1 ;  /* 0x0000000000017941 */ /* 0x000fea0003800000 */
.L_x_110:
[----:B-----5:R-:W-:Y:S01]  /*7a70*/  IMAD.U32 R19, R174, 0x10000, RZ ;  /* 0x00010000ae137824 */ /* 0x020fe200078e00ff */
[----:B------:R-:W-:Y:S01]  /*7a80*/  ISETP.GT.AND P2, PT, R20, 0x31, PT ;  /* 0x000000311400780c */ /* 0x000fe20003f44270 */
[----:B------:R-:W-:Y:S02]  /*7a90*/  BSSY B1, `(.L_x_112) ;  /* 0x000000a000017945 */ /* 0x000fe40003800000 */
[----:B------:R-:W-:-:S04]  /*7aa0*/  FMUL R19, R19, R184 ;  /* 0x000000b813137220 */ /* 0x000fc80000400000 */
[----:B------:R-:W-:-:S05]  /*7ab0*/  FFMA R19, R144, R185, R19 ;  /* 0x000000b990137223 */ /* 0x000fca0000000013 */
[----:B------:R-:W-:-:S05]  /*7ac0*/  F2FP.BF16.F32.PACK_AB R19, RZ, R19 ;  /* 0x00000013ff13723e */ /* 0x000fca00000010ff */
[----:B------:R0:W-:Y:S01]  /*7ad0*/  @P0 STG.E.U16 desc[UR40][R6.64+0x60], R19 ;  /* 0x0000601306000986 */ /* 0x0001e2000c101528 */
[----:B------:R-:W-:-:S05]  /*7ae0*/  IADD3 R138, P0, R21, R8, RZ ;  /* 0x00000008158a7210 */ /* 0x000fca0007f1e0ff */
[----:B------:R-:W-:Y:S01]  /*7af0*/  IMAD.X R139, R189, 0x1, R9, P0 ;  /* 0x00000001bd8b7824 */ /* 0x000fe200000e0609 */
[----:B------:R-:W-:-:S13]  /*7b00*/  ISETP.GT.AND P0, PT, R3, RZ, P2 ;  /* 0x000000ff0300720c */ /* 0x000fda0001704270 */
[----:B0-----:R-:W-:Y:S05]  /*7b10*/  @!P0 BRA `(.L_x_113) ;  /* 0x0000000000048947 */ /* 0x001fea0003800000 */
[----:B------:R0:W5:Y:S02]  /*7b20*/  LDG.E.LTC128B.U16 R174, desc[UR40][R4.64+0x62] ;  /* 0x0000622804ae7981 */ /* 0x000164000c1e1520 */
.L_x_113:
[----:B------:R-:W-:Y:S05]  /*7b30*/  BSYNC B1 ;  /* 0x0000000000017941 */ /* 0x000fea0003800000 */
.L_x_112:
        /* <DEDUP_REMOVED lines=9> */
.L_x_115:
[----:B------:R-:W-:Y:S05]  /*7bd0*/  BSYNC B1 ;  /* 0x0000000000017941 */ /* 0x000fea0003800000 */
.L_x_114:
        /* <DEDUP_REMOVED lines=9> */
.L_x_117:
[----:B------:R-:W-:Y:S05]  /*7c70*/  BSYNC B1 ;  /* 0x0000000000017941 */ /* 0x000fea0003800000 */
.L_x_116:
        /* <DEDUP_REMOVED lines=10> */
.L_x_119:
[----:B------:R-:W-:Y:S05]  /*7d20*/  BSYNC B1 ;  /* 0x0000000000017941 */ /* 0x000fea0003800000 */
.L_x_118:
        /* <DEDUP_REMOVED lines=10> */
.L_x_121:
[----:B------:R-:W-:Y:S05]  /*7dd0*/  BSYNC B1 ;  /* 0x0000000000017941 */ /* 0x000fea0003800000 */
.L_x_120:
        /* <DEDUP_REMOVED lines=9> */
.L_x_123:
[----:B------:R-:W-:Y:S05]  /*7e70*/  BSYNC B1 ;  /* 0x0000000000017941 */ /* 0x000fea0003800000 */
.L_x_122:
        /* <DEDUP_REMOVED lines=9> */
.L_x_125:
[----:B------:R-:W-:Y:S05]  /*7f10*/  BSYNC B1 ;  /* 0x0000000000017941 */ /* 0x000fea0003800000 */
.L_x_124:
[----:B-----5:R-:W-:Y:S01]  /*7f20*/  IMAD.U32 R19, R174, 0x10000, RZ ;  /* 0x00010000ae137824 */ /* 0x020fe200078e00ff */
[----:B------:R-:W-:Y:S03]  /*7f30*/  BSSY B1, `(.L_x_126) ;  /* 0x0000009000017945 */ /* 0x000fe60003800000 */
        /* <DEDUP_REMOVED lines=8> */
.L_x_127:
[----:B------:R-:W-:Y:S05]  /*7fc0*/  BSYNC B1 ;  /* 0x0000000000017941 */ /* 0x000fea0003800000 */
.L_x_126:
        /* <DEDUP_REMOVED lines=10> */
.L_x_129:
[----:B------:R-:W-:Y:S05]  /*8070*/  BSYNC B1 ;  /* 0x0000000000017941 */ /* 0x000fea0003800000 */
.L_x_128:
        /* <DEDUP_REMOVED lines=10> */
.L_x_131:
[----:B------:R-:W-:Y:S05]  /*8120*/  BSYNC B1 ;  /* 0x0000000000017941 */ /* 0x000fea0003800000 */
.L_x_130:
        /* <DEDUP_REMOVED lines=10> */
.L_x_133:
[----:B------:R-:W-:Y:S05]  /*81d0*/  BSYNC B1 ;  /* 0x0000000000017941 */ /* 0x000fea0003800000 */
.L_x_132:
        /* <DEDUP_REMOVED lines=9> */
.L_x_135:
[----:B------:R-:W-:Y:S05]  /*8270*/  BSYNC B1 ;  /* 0x0000000000017941 */ /* 0x000fea0003800000 */
.L_x_134:
        /* <DEDUP_REMOVED lines=9> */
.L_x_137:
[----:B------:R-:W-:Y:S05]  /*8310*/  BSYNC B1 ;  /* 0x0000000000017941 */ /* 0x000fea0003800000 */
.L_x_136:
        /* <DEDUP_REMOVED lines=9> */
.L_x_139:
[----:B------:R-:W-:Y:S05]  /*83b0*/  BSYNC B1 ;  /* 0x0000000000017941 */ /* 0x000fea0003800000 */
.L_x_138:
[----:B-----5:R-:W-:Y:S01]  /*83c0*/  IMAD.U32 R19, R174, 0x10000, RZ ;  /* 0x00010000ae137824 */ /* 0x020fe200078e00ff */
[----:B------:R-:W-:Y:S01]  /*83d0*/  ISETP.GT.AND P4, PT, R3, 0x88, P4 ;  /* 0x000000880300780c */ /* 0x000fe20002784270 */
[----:B------:R-:W-:Y:S01]  /*83e0*/  IMAD.MOV.U32 R120, RZ, RZ, R138 ;  /* 0x000000ffff787224 */ /* 0x000fe200078e008a */
[----:B------:R-:W-:Y:S01]  /*83f0*/  BSSY B1, `(.L_x_140) ;  /* 0x0000008000017945 */ /* 0x000fe20003800000 */
[----:B------:R-:W-:Y:S01]  /*8400*/  FMUL R19, R19, R184 ;  /* 0x000000b813137220 */ /* 0x000fe20000400000 */
[----:B------:R-:W-:-:S03]  /*8410*/  IMAD.MOV.U32 R121, RZ, RZ, R139 ;  /* 0x000000ffff797224 */ /* 0x000fc600078e008b */
[----:B------:R-:W-:-:S05]  /*8420*/  FFMA R19, R126, R185, R19 ;  /* 0x000000b97e137223 */ /* 0x000fca0000000013 */
[----:B------:R-:W-:-:S05]  /*8430*/  F2FP.BF16.F32.PACK_AB R19, RZ, R19 ;  /* 0x00000013ff13723e */ /* 0x000fca00000010ff */
[----:B------:R0:W-:Y:S01]  /*8440*/  @P5 STG.E.U16 desc[UR40][R120.64+0x50], R19 ;  /* 0x0000501378005986 */ /* 0x0001e2000c101528 */
[----:B------:R-:W-:Y:S05]  /*8450*/  @!P4 BRA `(.L_x_141) ;  /* 0x000000000004c947 */ /* 0x000fea0003800000 */
[----:B------:R0:W5:Y:S02]  /*8460*/  LDG.E.LTC128B.U16 R174, desc[UR40][R14.64+0x52] ;  /* 0x000052280eae7981 */ /* 0x000164000c1e1520 */
.L_x_141:
[----:B------:R-:W-:Y:S05]  /*8470*/  BSYNC B1 ;  /* 0x0000000000017941 */ /* 0x000fea0003800000 */
.L_x_140:
        /* <DEDUP_REMOVED lines=9> */
.L_x_143:
[----:B------:R-:W-:Y:S05]  /*8510*/  BSYNC B1 ;  /* 0x0000000000017941 */ /* 0x000fea0003800000 */
.L_x_142:
        /* <DEDUP_REMOVED lines=9> */
.L_x_145:
[----:B------:R-:W-:Y:S05]  /*85b0*/  BSYNC B1 ;  /* 0x0000000000017941 */ /* 0x000fea0003800000 */
.L_x_144:
        /* <DEDUP_REMOVED lines=9> */
.L_x_147:
[----:B------:R-:W-:Y:S05]  /*8650*/  BSYNC B1 ;  /* 0x0000000000017941 */ /* 0x000fea0003800000 */
.L_x_146:
        /* <DEDUP_REMOVED lines=9> */
.L_x_149:
[----:B------:R-:W-:Y:S05]  /*86f0*/  BSYNC B1 ;  /* 0x0000000000017941 */ /* 0x000fea0003800000 */
.L_x_148:
        /* <DEDUP_REMOVED lines=9> */
.L_x_151:
[----:B------:R-:W-:Y:S05]  /*8790*/  BSYNC B1 ;  /* 0x0000000000017941 */ /* 0x000fea0003800000 */
.L_x_150:
        /* <DEDUP_REMOVED lines=9> */
.L_x_153:
[----:B------:R-:W-:Y:S05]  /*8830*/  BSYNC B1 ;  /* 0x0000000000017941 */ /* 0x000fea0003800000 */
.L_x_152:
        /* <DEDUP_REMOVED lines=9> */
.L_x_155:
[----:B------:R-:W-:Y:S05]  /*88d0*/  BSYNC B1 ;  /* 0x0000000000017941 */ /* 0x000fea0003800000 */
.L_x_154:
        /* <DEDUP_REMOVED lines=9> */
.L_x_157:
[----:B------:R-:W-:Y:S05]  /*8970*/  BSYNC B1 ;  /* 0x0000000000017941 */ /* 0x000fea0003800000 */
.L_x_156:
[----:B0----5:R-:W-:Y:S01]  /*8980*/  IMAD.U32 R19, R174, 0x10000, RZ ;  /* 0x00010000ae137824 */ /* 0x021fe200078e00ff */
[----:B------:R-:W-:Y:S01]  /*8990*/  ISETP.GT.AND P3, PT, R20, 0x40, PT ;  /* 0x000000401400780c */ /* 0x000fe20003f64270 */
[----:B------:R-:W-:Y:S02]  /*89a0*/  BSSY B1, `(.L_x_158) ;  /* 0x0000009000017945 */ /* 0x000fe40003800000 */
[----:B------:R-:W-:Y:S01]  /*89b0*/  FMUL R122, R19, R184 ;  /* 0x000000b8137a7220 */ /* 0x000fe20000400000 */
[----:B------:R-:W-:Y:S02]  /*89c0*/  ISETP.GT.AND P1, PT, R3, RZ, P3 ;  /* 0x000000ff0300720c */ /* 0x000fe40001f24270 */
[----:B------:R-:W-:Y:S01]  /*89d0*/  P2R R21, PR, RZ, 0x8 ;  /* 0x00000008ff157803 */ /* 0x000fe20000000000 */
[----:B------:R-:W-:-:S05]  /*89e0*/  FFMA R122, R135, R185, R122 ;  /* 0x000000b9877a7223 */ /* 0x000fca000000007a */
[----:B------:R-:W-:-:S05]  /*89f0*/  F2FP.BF16.F32.PACK_AB R122, RZ, R122 ;  /* 0x0000007aff7a723e */ /* 0x000fca00000010ff */
[----:B------:R0:W-:Y:S01]  /*8a00*/  @P0 STG.E.U16 desc[UR40][R120.64+0x72], R122 ;  /* 0x0000727a78000986 */ /* 0x0001e2000c101528 */
[----:B------:R-:W-:Y:S05]  /*8a10*/  @!P1 BRA `(.L_x_159) ;  /* 0x0000000000049947 */ /* 0x000fea0003800000 */
[----:B------:R0:W5:Y:S02]  /*8a20*/  LDG.E.LTC128B.U16 R174, desc[UR40][R4.64+0x80] ;  /* 0x0000802804ae7981 */ /* 0x000164000c1e1520 */
.L_x_159:
[----:B------:R-:W-:Y:S05]  /*8a30*/  BSYNC B1 ;  /* 0x0000000000017941 */ /* 0x000fea0003800000 */
.L_x_158:
[----:B-----5:R-:W-:Y:S01]  /*8a40*/  IMAD.U32 R19, R174, 0x10000, RZ ;  /* 0x00010000ae137824 */ /* 0x020fe200078e00ff */
[----:B------:R-:W-:Y:S01]  /*8a50*/  ISETP.GT.AND P2, PT, R20, 0x41, PT ;  /* 0x000000411400780c */ /* 0x000fe20003f44270 */
[----:B------:R-:W-:Y:S02]  /*8a60*/  BSSY B1, `(.L_x_160) ;  /* 0x0000009000017945 */ /* 0x000fe40003800000 */
[----:B------:R-:W-:Y:S01]  /*8a70*/  FMUL R19, R19, R184 ;  /* 0x000000b813137220 */ /* 0x000fe20000400000 */
[----:B------:R-:W-:Y:S02]  /*8a80*/  ISETP.GT.AND P0, PT, R3, RZ, P2 ;  /* 0x000000ff0300720c */ /* 0x000fe40001704270 */
[----:B0-----:R-:W-:Y:S01]  /*8a90*/  P2R R122, PR, RZ, 0x4 ;  /* 0x00000004ff7a7803 */ /* 0x001fe20000000000 */
[----:B------:R-:W-:-:S05]  /*8aa0*/  FFMA R19, R104, R185, R19 ;  /* 0x000000b968137223 */ /* 0x000fca0000000013 */
[----:B------:R-:W-:-:S05]  /*8ab0*/  F2FP.BF16.F32.PACK_AB R19, RZ, R19 ;  /* 0x00000013ff13723e */ /* 0x000fca00000010ff */
[----:B------:R0:W-:Y:S01]  /*8ac0*/  @P1 STG.E.U16 desc[UR40][R6.64+0x80], R19 ;  /* 0x0000801306001986 */ /* 0x0001e2000c101528 */
[----:B------:R-:W-:Y:S05]  /*8ad0*/  @!P0 BRA `(.L_x_161) ;  /* 0x0000000000048947 */ /* 0x000fea0003800000 */
[----:B------:R0:W5:Y:S02]  /*8ae0*/  LDG.E.LTC128B.U16 R174, desc[UR40][R4.64+0x82] ;  /* 0x0000822804ae7981 */ /* 0x000164000c1e1520 */
.L_x_161:
[----:B------:R-:W-:Y:S05]  /*8af0*/  BSYNC B1 ;  /* 0x0000000000017941 */ /* 0x000fea0003800000 */
.L_x_160:
        /* <DEDUP_REMOVED lines=9> */
.L_x_163:
[----:B------:R-:W-:Y:S05]  /*8b90*/  BSYNC B1 ;  /* 0x0000000000017941 */ /* 0x000fea0003800000 */
.L_x_162:
        /* <DEDUP_REMOVED lines=9> */
.L_x_165:
[----:B------:R-:W-:Y:S05]  /*8c30*/  BSYNC B1 ;  /* 0x0000000000017941 */ /* 0x000fea0003800000 */
.L_x_164:
[----:B0----5:R-:W-:Y:S01]  /*8c40*/  IMAD.U32 R19, R174, 0x10000, RZ ;  /* 0x00010000ae137824 */ /* 0x021fe200078e00ff */
[----:B------:R-:W-:Y:S01]  /*8c50*/  ISETP.GT.AND P6, PT, R20, 0x48, PT ;  /* 0x000000481400780c */ /* 0x000fe20003fc4270 */
[----:B------:R-:W-:Y:S02]  /*8c60*/  BSSY B1, `(.L_x_166) ;  /* 0x0000008000017945 */ /* 0x000fe40003800000 */
[----:B------:R-:W-:Y:S01]  /*8c70*/  FMUL R104, R19, R184 ;  /* 0x000000b813687220 */ /* 0x000fe20000400000 */
[----:B------:R-:W-:-:S03]  /*8c80*/  ISETP.GT.AND P1, PT, R3, RZ, P6 ;  /* 0x000000ff0300720c */ /* 0x000fc60003724270 */
[----:B------:R-:W-:-:S05]  /*8c90*/  FFMA R104, R107, R185, R104 ;  /* 0x000000b96b687223 */ /* 0x000fca0000000068 */
[----:B------:R-:W-:-:S05]  /*8ca0*/  F2FP.BF16.F32.PACK_AB R104, RZ, R104 ;  /* 0x00000068ff68723e */ /* 0x000fca00000010ff */
[----:B------:R0:W-:Y:S01]  /*8cb0*/  @P0 STG.E.U16 desc[UR40][R12.64+0x82], R104 ;  /* 0x000082680c000986 */ /* 0x0001e2000c101528 */
[----:B------:R-:W-:Y:S05]  /*8cc0*/  @!P1 BRA `(.L_x_167) ;  /* 0x0000000000049947 */ /* 0x000fea0003800000 */
[----:B------:R0:W5:Y:S02]  /*8cd0*/  LDG.E.LTC128B.U16 R174, desc[UR40][R4.64+0x90] ;  /* 0x0000902804ae7981 */ /* 0x000164000c1e1520 */
.L_x_167:
[----:B------:R-:W-:Y:S05]  /*8ce0*/  BSYNC B1 ;  /* 0x0000000000017941 */ /* 0x000fea0003800000 */
.L_x_166:
[----:B-----5:R-:W-:Y:S01]  /*8cf0*/  IMAD.U32 R19, R174, 0x10000, RZ ;  /* 0x00010000ae137824 */ /* 0x020fe200078e00ff */
        /* <DEDUP_REMOVED lines=9> */
.L_x_169:
[----:B------:R-:W-:Y:S05]  /*8d90*/  BSYNC B1 ;  /* 0x0000000000017941 */ /* 0x000fea0003800000 */
.L_x_168:
        /* <DEDUP_REMOVED lines=9> */
.L_x_171:
[----:B------:R-:W-:Y:S05]  /*8e30*/  BSYNC B1 ;  /* 0x0000000000017941 */ /* 0x000fea0003800000 */
.L_x_170:
        /* <DEDUP_REMOVED lines=9> */
.L_x_173:
[----:B------:R-:W-:Y:S05]  /*8ed0*/  BSYNC B1 ;  /* 0x0000000000017941 */ /* 0x000fea0003800000 */
.L_x_172:
        /* <DEDUP_REMOVED lines=10> */
.L_x_175:
[----:B------:R-:W-:Y:S05]  /*8f80*/  BSYNC B1 ;  /* 0x0000000000017941 */ /* 0x000fea0003800000 */
.L_x_174:
        /* <DEDUP_REMOVED lines=10> */
.L_x_177:
[----:B------:R-:W-:Y:S05]  /*9030*/  BSYNC B1 ;  /* 0x0000000000017941 */ /* 0x000fea0003800000 */
.L_x_176:
        /* <DEDUP_REMOVED lines=9> */
.L_x_179:
[----:B------:R-:W-:Y:S05]  /*90d0*/  BSYNC B1 ;  /* 0x0000000000017941 */ /* 0x000fea0003800000 */
.L_x_178:
        /* <DEDUP_REMOVED lines=9> */
.L_x_181:
[----:B------:R-:W-:Y:S05]  /*9170*/  BSYNC B1 ;  /* 0x0000000000017941 */ /* 0x000fea0003800000 */
.L_x_180:
        /* <DEDUP_REMOVED lines=10> */
.L_x_183:
[----:B------:R-:W-:Y:S05]  /*9220*/  BSYNC B1 ;  /* 0x0000000000017941 */ /* 0x000fea0003800000 */
.L_x_182:
        /* <DEDUP_REMOVED lines=10> */
.L_x_185:
[----:B------:R-:W-:Y:S05]  /*92d0*/  BSYNC B1 ;  /* 0x0000000000017941 */ /* 0x000fea0003800000 */
.L_x_184:
        /* <DEDUP_REMOVED lines=9> */
.L_x_187:
[----:B------:R-:W-:Y:S05]  /*9370*/  BSYNC B1 ;  /* 0x0000000000017941 */ /* 0x000fea0003800000 */
.L_x_186:
        /* <DEDUP_REMOVED lines=9> */
.L_x_189:
[----:B------:R-:W-:Y:S05]  /*9410*/  BSYNC B1 ;  /* 0x0000000000017941 */ /* 0x000fea0003800000 */
.L_x_188:
[----:B-----5:R-:W-:Y:S01]  /*9420*/  IMAD.U32 R19, R174, 0x10000, RZ ;  /* 0x00010000ae137824 */ /* 0x020fe200078e00ff */
[----:B------:R-:W-:Y:S03]  /*9430*/  BSSY B1, `(.L_x_190) ;  /* 0x0000009000017945 */ /* 0x000fe60003800000 */
[----:B------:R-:W-:-:S04]  /*9440*/  FMUL R104, R19, R184 ;  /* 0x000000b813687220 */ /* 0x000fc80000400000 */
[----:B------:R-:W-:-:S05]  /*9450*/  FFMA R104, R119, R185, R104 ;  /* 0x000000b977687223 */ /* 0x000fca0000000068 */
[----:B------:R-:W-:-:S05]  /*9460*/  F2FP.BF16.F32.PACK_AB R104, RZ, R104 ;  /* 0x00000068ff68723e */ /* 0x000fca00000010ff */
[----:B------:R0:W-:Y:S01]  /*9470*/  @P5 STG.E.U16 desc[UR40][R12.64+0xb2], R104 ;  /* 0x0000b2680c005986 */ /* 0x0001e2000c101528 */
[----:B------:R-:W-:-:S04]  /*9480*/  ISETP.NE.AND P5, PT, R21, RZ, PT ;  /* 0x000000ff1500720c */ /* 0x000fc80003fa5270 */
[----:B------:R-:W-:-:S13]  /*9490*/  ISETP.GT.AND P5, PT, R3, 0x80, P5 ;  /* 0x000000800300780c */ /* 0x000fda0002fa4270 */
[----:B0-----:R-:W-:Y:S05]  /*94a0*/  @!P5 BRA `(.L_x_191) ;  /* 0x000000000004d947 */ /* 0x001fea0003800000 */
[----:B------:R0:W5:Y:S02]  /*94b0*/  LDG.E.LTC128B.U16 R174, desc[UR40][R168.64+0x80] ;  /* 0x00008028a8ae7981 */ /* 0x000164000c1e1520 */
.L_x_191:
[----:B------:R-:W-:Y:S05]  /*94c0*/  BSYNC B1 ;  /* 0x0000000000017941 */ /* 0x000fea0003800000 */
.L_x_190:
        /* <DEDUP_REMOVED lines=10> */
.L_x_193:
[----:B------:R-:W-:Y:S05]  /*9570*/  BSYNC B1 ;  /* 0x0000000000017941 */ /* 0x000fea0003800000 */
.L_x_192:
        /* <DEDUP_REMOVED lines=10> */
.L_x_195:
[----:B------:R-:W-:Y:S05]  /*9620*/  BSYNC B1 ;  /* 0x0000000000017941 */ /* 0x000fea0003800000 */
.L_x_194:
        /* <DEDUP_REMOVED lines=10> */
.L_x_197:
[----:B------:R-:W-:Y:S05]  /*96d0*/  BSYNC B1 ;  /* 0x0000000000017941 */ /* 0x000fea0003800000 */
.L_x_196:
        /* <DEDUP_REMOVED lines=9> */
.L_x_199:
[----:B------:R-:W-:Y:S05]  /*9770*/  BSYNC B1 ;  /* 0x0000000000017941 */ /* 0x000fea0003800000 */
.L_x_198:
        /* <DEDUP_REMOVED lines=9> */
.L_x_201:
[----:B------:R-:W-:Y:S05]  /*9810*/  BSYNC B1 ;  /* 0x0000000000017941 */ /* 0x000fea0003800000 */
.L_x_200:
        /* <DEDUP_REMOVED lines=9> */
.L_x_203:
[----:B------:R-:W-:Y:S05]  /*98b0*/  BSYNC B1 ;  /* 0x0000000000017941 */ /* 0x000fea0003800000 */
.L_x_202:
        /* <DEDUP_REMOVED lines=9> */
.L_x_205:
[----:B------:R-:W-:Y:S05]  /*9950*/  BSYNC B1 ;  /* 0x0000000000017941 */ /* 0x000fea0003800000 */
.L_x_204:
        /* <DEDUP_REMOVED lines=9> */
.L_x_207:
[----:B------:R-:W-:Y:S05]  /*99f0*/  BSYNC B1 ;  /* 0x0000000000017941 */ /* 0x000fea0003800000 */
.L_x_206:
        /* <DEDUP_REMOVED lines=9> */
.L_x_209:
[----:B------:R-:W-:Y:S05]  /*9a90*/  BSYNC B1 ;  /* 0x0000000000017941 */ /* 0x000fea0003800000 */
.L_x_208:
        /* <DEDUP_REMOVED lines=9> */
.L_x_211:
[----:B------:R-:W-:Y:S05]  /*9b30*/  BSYNC B1 ;  /* 0x0000000000017941 */ /* 0x000fea0003800000 */
.L_x_210:
        /* <DEDUP_REMOVED lines=9> */
.L_x_213:
[----:B------:R-:W-:Y:S05]  /*9bd0*/  BSYNC B1 ;  /* 0x0000000000017941 */ /* 0x000fea0003800000 */
.L_x_212:
        /* <DEDUP_REMOVED lines=9> */
.L_x_215:
[----:B------:R-:W-:Y:S05]  /*9c70*/  BSYNC B1 ;  /* 0x0000000000017941 */ /* 0x000fea0003800000 */
.L_x_214:
        /* <DEDUP_REMOVED lines=9> */
.L_x_217:
[----:B------:R-:W-:Y:S05]  /*9d10*/  BSYNC B1 ;  /* 0x0000000000017941 */ /* 0x000fea0003800000 */
.L_x_216:
        /* <DEDUP_REMOVED lines=9> */
.L_x_219:
[----:B------:R-:W-:Y:S05]  /*9db0*/  BSYNC B1 ;  /* 0x0000000000017941 */ /* 0x000fea0003800000 */
.L_x_218:
        /* <DEDUP_REMOVED lines=9> */
.L_x_221:
[----:B------:R-:W-:Y:S05]  /*9e50*/  BSYNC B1 ;  /* 0x0000000000017941 */ /* 0x000fea0003800000 */
.L_x_220:
        /* <DEDUP_REMOVED lines=11> */
.L_x_223:
[----:B------:R-:W-:Y:S05]  /*9f10*/  BSYNC B1 ;  /* 0x0000000000017941 */ /* 0x000fea0003800000 */
.L_x_222:
        /* <DEDUP_REMOVED lines=11> */
.L_x_225:
[----:B------:R-:W-:Y:S05]  /*9fd0*/  BSYNC B1 ;  /* 0x0000000000017941 */ /* 0x000fea0003800000 */
.L_x_224:
        /* <DEDUP_REMOVED lines=9> */
.L_x_227:
[----:B------:R-:W-:Y:S05]  /*a070*/  BSYNC B1 ;  /* 0x0000000000017941 */ /* 0x000fea0003800000 */
.L_x_226:
        /* <DEDUP_REMOVED lines=9> */
.L_x_229:
[----:B------:R-:W-:Y:S05]  /*a110*/  BSYNC B1 ;  /* 0x0000000000017941 */ /* 0x000fea0003800000 */
.L_x_228:
        /* <DEDUP_REMOVED lines=10> */
.L_x_231:
[----:B------:R-:W-:Y:S05]  /*a1c0*/  BSYNC B1 ;  /* 0x0000000000017941 */ /* 0x000fea0003800000 */
.L_x_230:
        /* <DEDUP_REMOVED lines=10> */
.L_x_233:
[----:B------:R-:W-:Y:S05]  /*a270*/  BSYNC B1 ;  /* 0x0000000000017941 */ /* 0x000fea0003800000 */
.L_x_232:
        /* <DEDUP_REMOVED lines=9> */
.L_x_235:
[----:B------:R-:W-:Y:S05]  /*a310*/  BSYNC B1 ;  /* 0x0000000000017941 */ /* 0x000fea0003800000 */
.L_x_234:
        /* <DEDUP_REMOVED lines=9> */
.L_x_237:
[----:B------:R-:W-:Y:S05]  /*a3b0*/  BSYNC B1 ;  /* 0x0000000000017941 */ /* 0x000fea0003800000 */
.L_x_236:
        /* <DEDUP_REMOVED lines=10> */
.L_x_239:
[----:B------:R-:W-:Y:S05]  /*a460*/  BSYNC B1 ;  /* 0x0000000000017941 */ /* 0x000fea0003800000 */
.L_x_238:
        /* <DEDUP_REMOVED lines=10> */
.L_x_241:
[----:B------:R-:W-:Y:S05]  /*a510*/  BSYNC B1 ;  /* 0x0000000000017941 */ /* 0x000fea0003800000 */
.L_x_240:
        /* <DEDUP_REMOVED lines=9> */
.L_x_243:
[----:B------:R-:W-:Y:S05]  /*a5b0*/  BSYNC B1 ;  /* 0x0000000000017941 */ /* 0x000fea0003800000 */
.L_x_242:
        /* <DEDUP_REMOVED lines=9> */
.L_x_245:
[----:B------:R-:W-:Y:S05]  /*a650*/  BSYNC B1 ;  /* 0x0000000000017941 */ /* 0x000fea0003800000 */
.L_x_244:
        /* <DEDUP_REMOVED lines=10> */
.L_x_247:
[----:B------:R-:W-:Y:S05]  /*a700*/  BSYNC B1 ;  /* 0x0000000000017941 */ /* 0x000fea0003800000 */
.L_x_246:
        /* <DEDUP_REMOVED lines=10> */
.L_x_249:
[----:B------:R-:W-:Y:S05]  /*a7b0*/  BSYNC B1 ;  /* 0x0000000000017941 */ /* 0x000fea0003800000 */
.L_x_248:
        /* <DEDUP_REMOVED lines=9> */
.L_x_251:
[----:B------:R-:W-:Y:S05]  /*a850*/  BSYNC B1 ;  /* 0x0000000000017941 */ /* 0x000fea0003800000 */
.L_x_250:
        /* <DEDUP_REMOVED lines=9> */
.L_x_253:
[----:B------:R-:W-:Y:S05]  /*a8f0*/  BSYNC B1 ;  /* 0x0000000000017941 */ /* 0x000fea0003800000 */
.L_x_252:
        /* <DEDUP_REMOVED lines=10> */
.L_x_255:
[----:B------:R-:W-:Y:S05]  /*a9a0*/  BSYNC B1 ;  /* 0x0000000000017941 */ /* 0x000fea0003800000 */
.L_x_254:
        /* <DEDUP_REMOVED lines=10> */
.L_x_257:
[----:B------:R-:W-:Y:S05]  /*aa50*/  BSYNC B1 ;  /* 0x0000000000017941 */ /* 0x000fea0003800000 */
.L_x_256:
        /* <DEDUP_REMOVED lines=10> */
.L_x_259:
[----:B------:R-:W-:Y:S05]  /*ab00*/  BSYNC B1 ;  /* 0x0000000000017941 */ /* 0x000fea0003800000 */
.L_x_258:
        /* <DEDUP_REMOVED lines=10> */
.L_x_261:
[----:B------:R-:W-:Y:S05]  /*abb0*/  BSYNC B1 ;  /* 0x0000000000017941 */ /* 0x000fea0003800000 */
.L_x_260:
        /* <DEDUP_REMOVED lines=9> */
.L_x_263:
[----:B------:R-:W-:Y:S05]  /*ac50*/  BSYNC B1 ;  /* 0x0000000000017941 */ /* 0x000fea0003800000 */
.L_x_262:
        /* <DEDUP_REMOVED lines=9> */
.L_x_265:
[----:B------:R-:W-:Y:S05]  /*acf0*/  BSYNC B1 ;  /* 0x0000000000017941 */ /* 0x000fea0003800000 */
.L_x_264:
        /* <DEDUP_REMOVED lines=9> */
.L_x_267:
[----:B------:R-:W-:Y:S05]  /*ad90*/  BSYNC B1 ;  /* 0x0000000000017941 */ /* 0x000fea0003800000 */
.L_x_266:
        /* <DEDUP_REMOVED lines=9> */
.L_x_269:
[----:B------:R-:W-:Y:S05]  /*ae30*/  BSYNC B1 ;  /* 0x0000000000017941 */ /* 0x000fea0003800000 */
.L_x_268:
        /* <DEDUP_REMOVED lines=9> */
.L_x_271:
[----:B------:R-:W-:Y:S05]  /*aed0*/  BSYNC B1 ;  /* 0x0000000000017941 */ /* 0x000fea0003800000 */
.L_x_270:
        /* <DEDUP_REMOVED lines=9> */
.L_x_273:
[----:B------:R-:W-:Y:S05]  /*af70*/  BSYNC B1 ;  /* 0x0000000000017941 */ /* 0x000fea0003800000 */
.L_x_272:
        /* <DEDUP_REMOVED lines=9> */
.L_x_275:
[----:B------:R-:W-:Y:S05]  /*b010*/  BSYNC B1 ;  /* 0x0000000000017941 */ /* 0x000fea0003800000 */
.L_x_274:
        /* <DEDUP_REMOVED lines=9> */
.L_x_277:
[----:B------:R-:W-:Y:S05]  /*b0b0*/  BSYNC B1 ;  /* 0x0000000000017941 */ /* 0x000fea0003800000 */
.L_x_276:
        /* <DEDUP_REMOVED lines=9> */
.L_x_279:
[----:B------:R-:W-:Y:S05]  /*b150*/  BSYNC B1 ;  /* 0x0000000000017941 */ /* 0x000fea0003800000 */
.L_x_278:
        /* <DEDUP_REMOVED lines=9> */
.L_x_281:
[----:B------:R-:W-:Y:S05]  /*b1f0*/  BSYNC B1 ;  /* 0x0000000000017941 */ /* 0x000fea0003800000 */
.L_x_280:
        /* <DEDUP_REMOVED lines=9> */
.L_x_283:
[----:B------:R-:W-:Y:S05]  /*b290*/  BSYNC B1 ;  /* 0x0000000000017941 */ /* 0x000fea0003800000 */
.L_x_282:
        /* <DEDUP_REMOVED lines=9> */
.L_x_285:
[----:B------:R-:W-:Y:S05]  /*b330*/  BSYNC B1 ;  /* 0x0000000000017941 */ /* 0x000fea0003800000 */
.L_x_284:
        /* <DEDUP_REMOVED lines=11> */
.L_x_287:
[----:B------:R-:W-:Y:S05]  /*b3f0*/  BSYNC B1 ;  /* 0x0000000000017941 */ /* 0x000fea0003800000 */
.L_x_286:
        /* <DEDUP_REMOVED lines=11> */
.L_x_289:
[----:B------:R-:W-:Y:S05]  /*b4b0*/  BSYNC B1 ;  /* 0x0000000000017941 */ /* 0x000fea0003800000 */
.L_x_288:
        /* <DEDUP_REMOVED lines=9> */
.L_x_291:
[----:B------:R-:W-:Y:S05]  /*b550*/  BSYNC B1 ;  /* 0x0000000000017941 */ /* 0x000fea0003800000 */
.L_x_290:
        /* <DEDUP_REMOVED lines=9> */
.L_x_293:
[----:B------:R-:W-:Y:S05]  /*b5f0*/  BSYNC B1 ;  /* 0x0000000000017941 */ /* 0x000fea0003800000 */
.L_x_292:
        /* <DEDUP_REMOVED lines=10> */
.L_x_295:
[----:B------:R-:W-:Y:S05]  /*b6a0*/  BSYNC B1 ;  /* 0x0000000000017941 */ /* 0x000fea0003800000 */
.L_x_294:
        /* <DEDUP_REMOVED lines=10> */
.L_x_297:
[----:B------:R-:W-:Y:S05]  /*b750*/  BSYNC B1 ;  /* 0x0000000000017941 */ /* 0x000fea0003800000 */
.L_x_296:
        /* <DEDUP_REMOVED lines=9> */
.L_x_299:
[----:B------:R-:W-:Y:S05]  /*b7f0*/  BSYNC B1 ;  /* 0x0000000000017941 */ /* 0x000fea0003800000 */
.L_x_298:
        /* <DEDUP_REMOVED lines=9> */
.L_x_301:
[----:B------:R-:W-:Y:S05]  /*b890*/  BSYNC B1 ;  /* 0x0000000000017941 */ /* 0x000fea0003800000 */
.L_x_300:
        /* <DEDUP_REMOVED lines=10> */
.L_x_303:
[----:B------:R-:W-:Y:S05]  /*b940*/  BSYNC B1 ;  /* 0x0000000000017941 */ /* 0x000fea0003800000 */
.L_x_302:
        /* <DEDUP_REMOVED lines=10> */
.L_x_305:
[----:B------:R-:W-:Y:S05]  /*b9f0*/  BSYNC B1 ;  /* 0x0000000000017941 */ /* 0x000fea0003800000 */
.L_x_304:
        /* <DEDUP_REMOVED lines=9> */
.L_x_307:
[----:B------:R-:W-:Y:S05]  /*ba90*/  BSYNC B1 ;  /* 0x0000000000017941 */ /* 0x000fea0003800000 */
.L_x_306:
        /* <DEDUP_REMOVED lines=9> */
.L_x_309:
[----:B------:R-:W-:Y:S05]  /*bb30*/  BSYNC B1 ;  /* 0x0000000000017941 */ /* 0x000fea0003800000 */
.L_x_308:
        /* <DEDUP_REMOVED lines=10> */
.L_x_311:
[----:B------:R-:W-:Y:S05]  /*bbe0*/  BSYNC B1 ;  /* 0x0000000000017941 */ /* 0x000fea0003800000 */
.L_x_310:
        /* <DEDUP_REMOVED lines=10> */
.L_x_313:
[----:B------:R-:W-:Y:S05]  /*bc90*/  BSYNC B1 ;  /* 0x0000000000017941 */ /* 0x000fea0003800000 */
.L_x_312:
[----:B01--45:R-:W-:Y:S01]  /*bca0*/  IMAD.U32 R5, R174, 0x10000, RZ ;  /* 0x00010000ae057824 */ /* 0x033fe200078e00ff */
        /* <DEDUP_REMOVED lines=8> */
.L_x_315:
[----:B------:R-:W-:Y:S05]  /*bd30*/  BSYNC B1 ;  /* 0x0000000000017941 */ /* 0x000fea0003800000 */
.L_x_314:
[----:B-----5:R-:W-:Y:S01]  /*bd40*/  IMAD.U32 R5, R174, 0x10000, RZ ;  /* 0x00010000ae057824 */ /* 0x020fe200078e00ff */
[----:B------:R-:W-:Y:S01]  /*bd50*/  BSSY B1, `(.L_x_316) ;  /* 0x000000b000017945 */ /* 0x000fe20003800000 */
[----:B------:R-:W-:Y:S02]  /*bd60*/  @P5 IMAD.MOV.U32 R4, RZ, RZ, R12 ;  /* 0x000000ffff045224 */ /* 0x000fe400078e000c */
[----:B------:R-:W-:-:S04]  /*bd70*/  FMUL R5, R5, R184 ;  /* 0x000000b805057220 */ /* 0x000fc80000400000 */
[----:B------:R-:W-:-:S05]  /*bd80*/  FFMA R5, R54, R185, R5 ;  /* 0x000000b936057223 */ /* 0x000fca0000000005 */
[----:B------:R-:W-:-:S04]  /*bd90*/  F2FP.BF16.F32.PACK_AB R5, RZ, R5 ;  /* 0x00000005ff05723e */ /* 0x000fc800000010ff */
[----:B------:R-:W-:Y:S01]  /*bda0*/  PRMT R6, R5, 0x7610, R6 ;  /* 0x0000761005067816 */ /* 0x000fe20000000006 */
[----:B------:R-:W-:-:S05]  /*bdb0*/  @P5 IMAD.MOV.U32 R5, RZ, RZ, R13 ;  /* 0x000000ffff055224 */ /* 0x000fca00078e000d */
[----:B------:R1:W-:Y:S01]  /*bdc0*/  @P5 STG.E.U16 desc[UR40][R4.64+0x130], R6 ;  /* 0x0001300604005986 */ /* 0x0003e2000c101528 */
[----:B------:R-:W-:-:S13]  /*bdd0*/  ISETP.GT.AND P5, PT, R3, 0x8, P0 ;  /* 0x000000080300780c */ /* 0x000fda00007a4270 */
[----:B-1----:R-:W-:Y:S05]  /*bde0*/  @!P5 BRA `(.L_x_317) ;  /* 0x000000000004d947 */ /* 0x002fea0003800000 */
[----:B------:R1:W5:Y:S02]  /*bdf0*/  LDG.E.LTC128B.U16 R174, desc[UR40][R10.64+0x132] ;  /* 0x000132280aae7981 */ /* 0x000364000c1e1520 */
.L_x_317:
[----:B------:R-:W-:Y:S05]  /*be00*/  BSYNC B1 ;  /* 0x0000000000017941 */ /* 0x000fea0003800000 */
.L_x_316:
        /* <DEDUP_REMOVED lines=8> */
[----:B----4-:R-:W-:Y:S05]  /*be90*/  @!P5 BRA `(.L_x_319) ;  /* 0x000000000004d947 */ /* 0x010fea0003800000 */
[----:B------:R4:W5:Y:S02]  /*bea0*/  LDG.E.LTC128B.U16 R174, desc[UR40][R168.64+0x100] ;  /* 0x00010028a8ae7981 */ /* 0x000964000c1e1520 */
.L_x_319:
[----:B------:R-:W-:Y:S05]  /*beb0*/  BSYNC B1 ;  /* 0x0000000000017941 */ /* 0x000fea0003800000 */
.L_x_318:
        /* <DEDUP_REMOVED lines=10> */
.L_x_321:
[----:B------:R-:W-:Y:S05]  /*bf60*/  BSYNC B1 ;  /* 0x0000000000017941 */ /* 0x000fea0003800000 */
.L_x_320:
        /* <DEDUP_REMOVED lines=10> */
.L_x_323:
[----:B------:R-:W-:Y:S05]  /*c010*/  BSYNC B1 ;  /* 0x0000000000017941 */ /* 0x000fea0003800000 */
.L_x_322:
        /* <DEDUP_REMOVED lines=10> */
.L_x_325:
[----:B------:R-:W-:Y:S05]  /*c0c0*/  BSYNC B1 ;  /* 0x0000000000017941 */ /* 0x000fea0003800000 */
.L_x_324:
        /* <DEDUP_REMOVED lines=9> */
.L_x_327:
[----:B------:R-:W-:Y:S05]  /*c160*/  BSYNC B1 ;  /* 0x0000000000017941 */ /* 0x000fea0003800000 */
.L_x_326:
        /* <DEDUP_REMOVED lines=9> */
.L_x_329:
[----:B------:R-:W-:Y:S05]  /*c200*/  BSYNC B1 ;  /* 0x0000000000017941 */ /* 0x000fea0003800000 */
.L_x_328:
        /* <DEDUP_REMOVED lines=9> */
.L_x_331:
[----:B------:R-:W-:Y:S05]  /*c2a0*/  BSYNC B1 ;  /* 0x0000000000017941 */ /* 0x000fea0003800000 */
.L_x_330:
        /* <DEDUP_REMOVED lines=9> */
.L_x_333:
[----:B------:R-:W-:Y:S05]  /*c340*/  BSYNC B1 ;  /* 0x0000000000017941 */ /* 0x000fea0003800000 */
.L_x_332:
        /* <DEDUP_REMOVED lines=9> */
.L_x_335:
[----:B------:R-:W-:Y:S05]  /*c3e0*/  BSYNC B1 ;  /* 0x0000000000017941 */ /* 0x000fea0003800000 */
.L_x_334:
        /* <DEDUP_REMOVED lines=9> */
.L_x_337:
[----:B------:R-:W-:Y:S05]  /*c480*/  BSYNC B1 ;  /* 0x0000000000017941 */ /* 0x000fea0003800000 */
.L_x_336:
        /* <DEDUP_REMOVED lines=9> */
.L_x_339:
[----:B------:R-:W-:Y:S05]  /*c520*/  BSYNC B1 ;  /* 0x0000000000017941 */ /* 0x000fea0003800000 */
.L_x_338:
        /* <DEDUP_REMOVED lines=9> */
.L_x_341:
[----:B------:R-:W-:Y:S05]  /*c5c0*/  BSYNC B1 ;  /* 0x0000000000017941 */ /* 0x000fea0003800000 */
.L_x_340:
        /* <DEDUP_REMOVED lines=9> */
.L_x_343:
[----:B------:R-:W-:Y:S05]  /*c660*/  BSYNC B1 ;  /* 0x0000000000017941 */ /* 0x000fea0003800000 */
.L_x_342:
        /* <DEDUP_REMOVED lines=9> */
.L_x_345:
[----:B------:R-:W-:Y:S05]  /*c700*/  BSYNC B1 ;  /* 0x0000000000017941 */ /* 0x000fea0003800000 */
.L_x_344:
        /* <DEDUP_REMOVED lines=9> */
.L_x_347:
[----:B------:R-:W-:Y:S05]  /*c7a0*/  BSYNC B1 ;  /* 0x0000000000017941 */ /* 0x000fea0003800000 */
.L_x_346:
        /* <DEDUP_REMOVED lines=9> */
.L_x_349:
[----:B------:R-:W-:Y:S05]  /*c840*/  BSYNC B1 ;  /* 0x0000000000017941 */ /* 0x000fea0003800000 */
.L_x_348:
[----:B------:R-:W-:Y:S05]  /*c850*/  @!P0 BRA `(.L_x_350) ;  /* 0x0000002c00848947 */ /* 0x000fea0003800000 */
[----:B-----5:R-:W-:-:S04]  /*c860*/  IMAD.U32 R3, R174, 0x10000, RZ ;  /* 0x00010000ae037824 */ /* 0x020fc800078e00ff */
[----:B0-----:R-:W-:-:S04]  /*c870*/  FMUL R4, R3, R184 ;  /* 0x000000b803047220 */ /* 0x001fc80000400000 */
[----:B------:R-:W-:-:S05]  /*c880*/  FFMA R4, R39, R185, R4 ;  /* 0x000000b927047223 */ /* 0x000fca0000000004 */
[----:B------:R-:W-:-:S05]  /*c890*/  F2FP.BF16.F32.PACK_AB R4, RZ, R4 ;  /* 0x00000004ff04723e */ /* 0x000fca00000010ff */
[----:B------:R0:W-:Y:S01]  /*c8a0*/  STG.E.U16 desc[UR40][R120.64+0x132], R4 ;  /* 0x0001320478007986 */ /* 0x0001e2000c101528 */
[----:B------:R-:W-:Y:S05]  /*c8b0*/  BRA `(.L_x_350) ;  /* 0x0000002c006c7947 */ /* 0x000fea0003800000 */
.L_x_35:
[----:B------:R-:W-:Y:S01]  /*c8c0*/  ULDC.64 UR4, c[0x0][0x5c0] ;  /* 0x0001700000047ab9 */ /* 0x000fe20000000a00 */
[-C--:B------:R-:W-:Y:S01]  /*c8d0*/  FMUL R168, R168, R185.reuse ;  /* 0x000000b9a8a87220 */ /* 0x080fe20000400000 */
[----:B------:R-:W-:Y:S01]  /*c8e0*/  LEA R4, P2, R10, UR4, 0x1 ;  /* 0x000000040a047c11 */ /* 0x000fe2000f8408ff */
[----:B------:R-:W-:Y:S01]  /*c8f0*/  IMAD.SHL.U32 R13, R8, 0x10, RZ ;  /* 0x00000010080d7824 */ /* 0x000fe200078e00ff */
[----:B------:R-:W-:Y:S01]  /*c900*/  ISETP.GT.AND P3, PT, R20, 0x1, PT ;  /* 0x000000011400780c */ /* 0x000fe20003f64270 */
[-C--:B------:R-:W-:Y:S01]  /*c910*/  FMUL R169, R169, R185.reuse ;  /* 0x000000b9a9a97220 */ /* 0x080fe20000400000 */
[----:B------:R-:W-:Y:S01]  /*c920*/  F2FP.BF16.F32.PACK_AB R168, RZ, R168 ;  /* 0x000000a8ffa8723e */ /* 0x000fe200000010ff */
[-C--:B------:R-:W-:Y:S01]  /*c930*/  FMUL R170, R170, R185.reuse ;  /* 0x000000b9aaaa7220 */ /* 0x080fe20000400000 */
[----:B------:R-:W-:Y:S01]  /*c940*/  LEA.HI.X R5, R10, UR5, R203, 0x1, P2 ;  /* 0x000000050a057c11 */ /* 0x000fe200090f0ccb */
[-C--:B------:R-:W-:Y:S01]  /*c950*/  FMUL R171, R171, R185.reuse ;  /* 0x000000b9abab7220 */ /* 0x080fe20000400000 */
[C---:B------:R-:W-:Y:S01]  /*c960*/  ISETP.GT.AND P2, PT, R3.reuse, 0x8, P0 ;  /* 0x000000080300780c */ /* 0x040fe20000744270 */
[-C--:B------:R-:W-:Y:S01]  /*c970*/  FMUL R172, R172, R185.reuse ;  /* 0x000000b9acac7220 */ /* 0x080fe20000400000 */
[C---:B------:R-:W-:Y:S01]  /*c980*/  ISETP.GT.AND P4, PT, R3.reuse, 0x8, P3 ;  /* 0x000000080300780c */ /* 0x040fe20001f84270 */
[----:B------:R-:W-:Y:S01]  /*c990*/  @P1 STG.E.U16 desc[UR40][R4.64], R168 ;  /* 0x000000a804001986 */ /* 0x000fe2000c101528 */
[----:B------:R-:W-:Y:S01]  /*c9a0*/  ISETP.GT.AND P1, PT, R3, RZ, P3 ;  /* 0x000000ff0300720c */ /* 0x000fe20001f24270 */
[-C--:B------:R-:W-:Y:S01]  /*c9b0*/  FMUL R173, R173, R185.reuse ;  /* 0x000000b9adad7220 */ /* 0x080fe20000400000 */
[----:B------:R-:W-:Y:S01]  /*c9c0*/  SHF.L.U64.HI R11, R8, 0x4, R9 ;  /* 0x00000004080b7819 */ /* 0x000fe20000010209 */
[-C--:B------:R-:W-:Y:S01]  /*c9d0*/  FMUL R174, R174, R185.reuse ;  /* 0x000000b9aeae7220 */ /* 0x080fe20000400000 */
[----:B------:R-:W-:Y:S01]  /*c9e0*/  IADD3 R6, P3, R13, R4, RZ ;  /* 0x000000040d067210 */ /* 0x000fe20007f7e0ff */
[----:B------:R-:W-:Y:S01]  /*c9f0*/  FMUL R175, R175, R185 ;  /* 0x000000b9afaf7220 */ /* 0x000fe20000400000 */
[----:B------:R-:W-:Y:S01]  /*ca00*/  F2FP.BF16.F32.PACK_AB R169, RZ, R169 ;  /* 0x000000a9ffa9723e */ /* 0x000fe200000010ff */
[----:B------:R-:W-:Y:S01]  /*ca10*/  FMUL R176, R176, R185 ;  /* 0x000000b9b0b07220 */ /* 0x000fe20000400000 */
[----:B------:R-:W-:Y:S01]  /*ca20*/  F2FP.BF16.F32.PACK_AB R170, RZ, R170 ;  /* 0x000000aaffaa723e */ /* 0x000fe200000010ff */
[----:B------:R-:W-:Y:S01]  /*ca30*/  IMAD.X R7, R11, 0x1, R5, P3 ;  /* 0x000000010b077824 */ /* 0x000fe200018e0605 */
[----:B------:R-:W-:Y:S01]  /*ca40*/  F2FP.BF16.F32.PACK_AB R171, RZ, R171 ;  /* 0x000000abffab723e */ /* 0x000fe200000010ff */
[----:B------:R-:W-:Y:S01]  /*ca50*/  IMAD R9, R9, 0xf0, RZ ;  /* 0x000000f009097824 */ /* 0x000fe200078e02ff */
[----:B------:R-:W-:Y:S01]  /*ca60*/  F2FP.BF16.F32.PACK_AB R172, RZ, R172 ;  /* 0x000000acffac723e */ /* 0x000fe200000010ff */
[----:B------:R0:W-:Y:S01]  /*ca70*/  @P1 STG.E.U16 desc[UR40][R4.64+0x2], R169 ;  /* 0x000002a904001986 */ /* 0x0001e2000c101528 */
[C---:B------:R-:W-:Y:S01]  /*ca80*/  ISETP.GT.AND P1, PT, R20.reuse, 0x8, PT ;  /* 0x000000081400780c */ /* 0x040fe20003f24270 */
[----:B------:R-:W-:Y:S01]  /*ca90*/  FMUL R177, R177, R185 ;  /* 0x000000b9b1b17220 */ /* 0x000fe20000400000 */
[----:B------:R-:W-:Y:S01]  /*caa0*/  F2FP.BF16.F32.PACK_AB R173, RZ, R173 ;  /* 0x000000adffad723e */ /* 0x000fe200000010ff */
[----:B------:R-:W-:Y:S01]  /*cab0*/  @P2 STG.E.U16 desc[UR40][R6.64], R170 ;  /* 0x000000aa06002986 */ /* 0x000fe2000c101528 */
[----:B------:R-:W-:Y:S01]  /*cac0*/  ISETP.GT.AND P2, PT, R20, 0x9, PT ;  /* 0x000000091400780c */ /* 0x000fe20003f44270 */
[-C--:B------:R-:W-:Y:S01]  /*cad0*/  FMUL R178, R178, R185.reuse ;  /* 0x000000b9b2b27220 */ /* 0x080fe20000400000 */
[C---:B------:R-:W-:Y:S01]  /*cae0*/  ISETP.GT.AND P3, PT, R3.reuse, RZ, P1 ;  /* 0x000000ff0300720c */ /* 0x040fe20000f64270 */
[----:B------:R-:W-:Y:S01]  /*caf0*/  @P4 STG.E.U16 desc[UR40][R6.64+0x2], R171 ;  /* 0x000002ab06004986 */ /* 0x000fe2000c101528 */
[----:B------:R-:W-:Y:S01]  /*cb00*/  ISETP.GT.AND P4, PT, R3, RZ, P2 ;  /* 0x000000ff0300720c */ /* 0x000fe20001784270 */
[----:B------:R-:W-:Y:S01]  /*cb10*/  FMUL R179, R179, R185 ;  /* 0x000000b9b3b37220 */ /* 0x000fe20000400000 */
[----:B------:R-:W-:Y:S01]  /*cb20*/  F2FP.BF16.F32.PACK_AB R174, RZ, R174 ;  /* 0x000000aeffae723e */ /* 0x000fe200000010ff */
[----:B0-----:R-:W-:Y:S01]  /*cb30*/  IMAD.WIDE.U32 R168, R8, 0xf0, R6 ;  /* 0x000000f008a87825 */ /* 0x001fe200078e0006 */
[----:B------:R-:W-:-:S03]  /*cb40*/  F2FP.BF16.F32.PACK_AB R175, RZ, R175 ;  /* 0x000000afffaf723e */ /* 0x000fc600000010ff */
[----:B------:R-:W-:Y:S01]  /*cb50*/  FMUL R180, R180, R185 ;  /* 0x000000b9b4b47220 */ /* 0x000fe20000400000 */
[----:B------:R-:W-:Y:S01]  /*cb60*/  F2FP.BF16.F32.PACK_AB R176, RZ, R176 ;  /* 0x000000b0ffb0723e */ /* 0x000fe200000010ff */
[----:B------:R-:W-:Y:S01]  /*cb70*/  IMAD.IADD R169, R169, 0x1, R9 ;  /* 0x00000001a9a97824 */ /* 0x000fe200078e0209 */
[----:B------:R-:W-:Y:S01]  /*cb80*/  F2FP.BF16.F32.PACK_AB R177, RZ, R177 ;  /* 0x000000b1ffb1723e */ /* 0x000fe200000010ff */
[-C--:B------:R-:W-:Y:S01]  /*cb90*/  FMUL R181, R181, R185.reuse ;  /* 0x000000b9b5b57220 */ /* 0x080fe20000400000 */
[----:B------:R-:W-:Y:S01]  /*cba0*/  F2FP.BF16.F32.PACK_AB R178, RZ, R178 ;  /* 0x000000b2ffb2723e */ /* 0x000fe200000010ff */
[----:B------:R-:W-:Y:S01]  /*cbb0*/  @P3 STG.E.U16 desc[UR40][R4.64+0x10], R172 ;  /* 0x000010ac04003986 */ /* 0x000fe2000c101528 */
[C---:B------:R-:W-:Y:S01]  /*cbc0*/  ISETP.GT.AND P3, PT, R3.reuse, 0x8, P1 ;  /* 0x000000080300780c */ /* 0x040fe20000f64270 */
[----:B------:R-:W-:Y:S01]  /*cbd0*/  FMUL R182, R182, R185 ;  /* 0x000000b9b6b67220 */ /* 0x000fe20000400000 */
[----:B------:R-:W-:Y:S01]  /*cbe0*/  F2FP.BF16.F32.PACK_AB R179, RZ, R179 ;  /* 0x000000b3ffb3723e */ /* 0x000fe200000010ff */
[----:B------:R-:W-:Y:S01]  /*cbf0*/  @P4 STG.E.U16 desc[UR40][R4.64+0x12], R173 ;  /* 0x000012ad04004986 */ /* 0x000fe2000c101528 */
[----:B------:R-:W-:Y:S01]  /*cc00*/  ISETP.GT.AND P4, PT, R3, 0x8, P2 ;  /* 0x000000080300780c */ /* 0x000fe20001784270 */
[-C--:B------:R-:W-:Y:S01]  /*cc10*/  FMUL R183, R183, R185.reuse ;  /* 0x000000b9b7b77220 */ /* 0x080fe20000400000 */
[----:B------:R-:W-:Y:S01]  /*cc20*/  F2FP.BF16.F32.PACK_AB R180, RZ, R180 ;  /* 0x000000b4ffb4723e */ /* 0x000fe200000010ff */
[-C--:B------:R-:W-:Y:S01]  /*cc30*/  FMUL R152, R152, R185.reuse ;  /* 0x000000b998987220 */ /* 0x080fe20000400000 */
[----:B------:R-:W-:Y:S01]  /*cc40*/  P2R R12, PR, RZ, 0x2 ;  /* 0x00000002ff0c7803 */ /* 0x000fe20000000000 */
[----:B------:R-:W-:Y:S01]  /*cc50*/  FMUL R153, R153, R185 ;  /* 0x000000b999997220 */ /* 0x000fe20000400000 */
[----:B------:R-:W-:Y:S01]  /*cc60*/  F2FP.BF16.F32.PACK_AB R181, RZ, R181 ;  /* 0x000000b5ffb5723e */ /* 0x000fe200000010ff */
[-C--:B------:R-:W-:Y:S01]  /*cc70*/  FMUL R154, R154, R185.reuse ;  /* 0x000000b99a9a7220 */ /* 0x080fe20000400000 */
[----:B------:R-:W-:Y:S01]  /*cc80*/  F2FP.BF16.F32.PACK_AB R182, RZ, R182 ;  /* 0x000000b6ffb6723e */ /* 0x000fe200000010ff */
[----:B------:R-:W-:Y:S01]  /*cc90*/  @P3 STG.E.U16 desc[UR40][R6.64+0x10], R174 ;  /* 0x000010ae06003986 */ /* 0x000fe2000c101528 */
[----:B------:R-:W-:Y:S01]  /*cca0*/  ISETP.GT.AND P3, PT, R20, 0x10, PT ;  /* 0x000000101400780c */ /* 0x000fe20003f64270 */
[----:B------:R-:W-:Y:S01]  /*ccb0*/  FMUL R155, R155, R185 ;  /* 0x000000b99b9b7220 */ /* 0x000fe20000400000 */
[----:B------:R-:W-:Y:S01]  /*ccc0*/  F2FP.BF16.F32.PACK_AB R183, RZ, R183 ;  /* 0x000000b7ffb7723e */ /* 0x000fe200000010ff */
[----:B------:R-:W-:Y:S01]  /*ccd0*/  @P4 STG.E.U16 desc[UR40][R6.64+0x12], R175 ;  /* 0x000012af06004986 */ /* 0x000fe2000c101528 */
[----:B------:R-:W-:Y:S01]  /*cce0*/  ISETP.GT.AND P4, PT, R3, RZ, P3 ;  /* 0x000000ff0300720c */ /* 0x000fe20001f84270 */
[-C--:B------:R-:W-:Y:S01]  /*ccf0*/  FMUL R156, R156, R185.reuse ;  /* 0x000000b99c9c7220 */ /* 0x080fe20000400000 */
[----:B------:R-:W-:Y:S01]  /*cd00*/  F2FP.BF16.F32.PACK_AB R152, RZ, R152 ;  /* 0x00000098ff98723e */ /* 0x000fe200000010ff */
[----:B------:R-:W-:Y:S01]  /*cd10*/  FMUL R157, R157, R185 ;  /* 0x000000b99d9d7220 */ /* 0x000fe20000400000 */
[----:B------:R-:W-:Y:S01]  /*cd20*/  F2FP.BF16.F32.PACK_AB R153, RZ, R153 ;  /* 0x00000099ff99723e */ /* 0x000fe200000010ff */
[-C--:B------:R-:W-:Y:S01]  /*cd30*/  FMUL R158, R158, R185.reuse ;  /* 0x000000b99e9e7220 */ /* 0x080fe20000400000 */
[----:B------:R-:W-:Y:S01]  /*cd40*/  F2FP.BF16.F32.PACK_AB R154, RZ, R154 ;  /* 0x0000009aff9a723e */ /* 0x000fe200000010ff */
[-C--:B------:R-:W-:Y:S01]  /*cd50*/  FMUL R159, R159, R185.reuse ;  /* 0x000000b99f9f7220 */ /* 0x080fe20000400000 */
[----:B------:R-:W-:Y:S01]  /*cd60*/  PRMT R10, R153, 0x7610, R10 ;  /* 0x00007610990a7816 */ /* 0x000fe2000000000a */
[----:B------:R-:W-:Y:S01]  /*cd70*/  FMUL R160, R160, R185 ;  /* 0x000000b9a0a07220 */ /* 0x000fe20000400000 */
[----:B------:R-:W-:Y:S01]  /*cd80*/  F2FP.BF16.F32.PACK_AB R155, RZ, R155 ;  /* 0x0000009bff9b723e */ /* 0x000fe200000010ff */
[-C--:B------:R-:W-:Y:S01]  /*cd90*/  FMUL R161, R161, R185.reuse ;  /* 0x000000b9a1a17220 */ /* 0x080fe20000400000 */
[----:B------:R-:W-:Y:S01]  /*cda0*/  F2FP.BF16.F32.PACK_AB R156, RZ, R156 ;  /* 0x0000009cff9c723e */ /* 0x000fe200000010ff */
[----:B------:R-:W-:Y:S01]  /*cdb0*/  @P4 STG.E.U16 desc[UR40][R4.64+0x20], R176 ;  /* 0x000020b004004986 */ /* 0x000fe2000c101528 */
[----:B------:R-:W-:Y:S01]  /*cdc0*/  IADD3 R14, P4, R13, R168, RZ ;  /* 0x000000a80d0e7210 */ /* 0x000fe20007f9e0ff */
[----:B------:R-:W-:Y:S01]  /*cdd0*/  FMUL R162, R162, R185 ;  /* 0x000000b9a2a27220 */ /* 0x000fe20000400000 */
[----:B------:R-:W-:Y:S01]  /*cde0*/  F2FP.BF16.F32.PACK_AB R157, RZ, R157 ;  /* 0x0000009dff9d723e */ /* 0x000fe200000010ff */
[-C--:B------:R-:W-:Y:S01]  /*cdf0*/  FMUL R163, R163, R185.reuse ;  /* 0x000000b9a3a37220 */ /* 0x080fe20000400000 */
[----:B------:R-:W-:Y:S01]  /*ce00*/  F2FP.BF16.F32.PACK_AB R158, RZ, R158 ;  /* 0x0000009eff9e723e */ /* 0x000fe200000010ff */
[--C-:B------:R-:W-:Y:S01]  /*ce10*/  IMAD.X R15, R11, 0x1, R169.reuse, P4 ;  /* 0x000000010b0f7824 */ /* 0x100fe200020e06a9 */
[----:B------:R-:W-:Y:S01]  /*ce20*/  ISETP.GT.AND P4, PT, R20, 0x11, PT ;  /* 0x000000111400780c */ /* 0x000fe20003f84270 */
[----:B------:R-:W-:Y:S01]  /*ce30*/  FMUL R164, R164, R185 ;  /* 0x000000b9a4a47220 */ /* 0x000fe20000400000 */
[----:B------:R-:W-:Y:S01]  /*ce40*/  F2FP.BF16.F32.PACK_AB R159, RZ, R159 ;  /* 0x0000009fff9f723e */ /* 0x000fe200000010ff */
[-C--:B------:R-:W-:Y:S01]  /*ce50*/  FMUL R165, R165, R185.reuse ;  /* 0x000000b9a5a57220 */ /* 0x080fe20000400000 */
[----:B------:R-:W-:Y:S01]  /*ce60*/  ISETP.GT.AND P5, PT, R3, RZ, P4 ;  /* 0x000000ff0300720c */ /* 0x000fe200027a4270 */
[-C--:B------:R-:W-:Y:S01]  /*ce70*/  FMUL R166, R166, R185.reuse ;  /* 0x000000b9a6a67220 */ /* 0x080fe20000400000 */
[----:B------:R-:W-:Y:S01]  /*ce80*/  F2FP.BF16.F32.PACK_AB R160, RZ, R160 ;  /* 0x000000a0ffa0723e */ /* 0x000fe200000010ff */
[----:B------:R-:W-:Y:S01]  /*ce90*/  FMUL R167, R167, R185 ;  /* 0x000000b9a7a77220 */ /* 0x000fe20000400000 */
[----:B------:R-:W-:Y:S01]  /*cea0*/  F2FP.BF16.F32.PACK_AB R161, RZ, R161 ;  /* 0x000000a1ffa1723e */ /* 0x000fe200000010ff */
        /* <DEDUP_REMOVED lines=8> */
[----:B------:R-:W-:Y:S01]  /*cf30*/  @P5 STG.E.U16 desc[UR40][R4.64+0x22], R177 ;  /* 0x000022b104005986 */ /* 0x000fe2000c101528 */
[----:B------:R-:W-:Y:S01]  /*cf40*/  ISETP.GT.AND P5, PT, R3, 0x8, P3 ;  /* 0x000000080300780c */ /* 0x000fe20001fa4270 */
        /* <DEDUP_REMOVED lines=27> */
[----:B------:R-:W-:Y:S01]  /*d100*/  ISETP.GT.AND P5, PT, R20, 0x18, PT ;  /* 0x000000181400780c */ /* 0x000fe20003fa4270 */
[-C--:B------:R-:W-:Y:S01]  /*d110*/  FMUL R120, R120, R185.reuse ;  /* 0x000000b978787220 */ /* 0x080fe20000400000 */
[----:B------:R-:W-:Y:S01]  /*d120*/  F2FP.BF16.F32.PACK_AB R146, RZ, R146 ;  /* 0x00000092ff92723e */ /* 0x000fe200000010ff */
[-C--:B------:R-:W-:Y:S01]  /*d130*/  FMUL R121, R121, R185.reuse ;  /* 0x000000b979797220 */ /* 0x080fe20000400000 */
[----:B------:R-:W-:Y:S01]  /*d140*/  ISETP.GT.AND P6, PT, R3, RZ, P5 ;  /* 0x000000ff0300720c */ /* 0x000fe20002fc4270 */
        /* <DEDUP_REMOVED lines=32> */
[----:B------:R-:W-:Y:S01]  /*d350*/  FMUL R104, R104, R185 ;  /* 0x000000b968687220 */ /* 0x000fe20000400000 */
[----:B------:R-:W-:Y:S01]  /*d360*/  F2FP.BF16.F32.PACK_AB R129, RZ, R129 ;  /* 0x00000081ff81723e */ /* 0x000fe200000010ff */
[-C--:B------:R-:W-:Y:S01]  /*d370*/  FMUL R105, R105, R185.reuse ;  /* 0x000000b969697220 */ /* 0x080fe20000400000 */
[----:B------:R-:W-:Y:S01]  /*d380*/  F2FP.BF16.F32.PACK_AB R128, RZ, R128 ;  /* 0x00000080ff80723e */ /* 0x000fe200000010ff */
[-C--:B------:R-:W-:Y:S01]  /*d390*/  FMUL R106, R106, R185.reuse ;  /* 0x000000b96a6a7220 */ /* 0x080fe20000400000 */
[----:B------:R-:W-:Y:S01]  /*d3a0*/  F2FP.BF16.F32.PACK_AB R130, RZ, R130 ;  /* 0x00000082ff82723e */ /* 0x000fe200000010ff */
[----:B------:R-:W-:Y:S01]  /*d3b0*/  FMUL R107, R107, R185 ;  /* 0x000000b96b6b7220 */ /* 0x000fe20000400000 */
[----:B------:R-:W-:Y:S01]  /*d3c0*/  F2FP.BF16.F32.PACK_AB R131, RZ, R131 ;  /* 0x00000083ff83723e */ /* 0x000fe200000010ff */
[----:B------:R-:W-:Y:S01]  /*d3d0*/  FMUL R108, R108, R185 ;  /* 0x000000b96c6c7220 */ /* 0x000fe20000400000 */
[----:B------:R-:W-:Y:S01]  /*d3e0*/  F2FP.BF16.F32.PACK_AB R133, RZ, R133 ;  /* 0x00000085ff85723e */ /* 0x000fe200000010ff */
[-C--:B------:R-:W-:Y:S01]  /*d3f0*/  FMUL R109, R109, R185.reuse ;  /* 0x000000b96d6d7220 */ /* 0x080fe20000400000 */
        /* <DEDUP_REMOVED lines=16> */
[C---:B------:R-:W-:Y:S01]  /*d500*/  ISETP.GT.AND P1, PT, R3.reuse, 0x80, P0 ;  /* 0x000000800300780c */ /* 0x040fe20000724270 */
[-C--:B------:R-:W-:Y:S01]  /*d510*/  FMUL R116, R116, R185.reuse ;  /* 0x000000b974747220 */ /* 0x080fe20000400000 */
        /* <DEDUP_REMOVED lines=11> */
[----:B------:R0:W-:Y:S01]  /*d5d0*/  @P1 STG.E.U16 desc[UR40][R168.64], R152 ;  /* 0x00000098a8001986 */ /* 0x0001e2000c101528 */
[----:B------:R-:W-:Y:S01]  /*d5e0*/  ISETP.GT.AND P1, PT, R20, 0x1, PT ;  /* 0x000000011400780c */ /* 0x000fe20003f24270 */
[----:B------:R-:W-:Y:S01]  /*d5f0*/  FMUL R90, R90, R185 ;  /* 0x000000b95a5a7220 */ /* 0x000fe20000400000 */
[----:B------:R-:W-:Y:S01]  /*d600*/  F2FP.BF16.F32.PACK_AB R113, RZ, R113 ;  /* 0x00000071ff71723e */ /* 0x000fe200000010ff */
        /* <DEDUP_REMOVED lines=14> */
[--C-:B0-----:R-:W-:Y:S01]  /*d6f0*/  @P1 IMAD.MOV.U32 R152, RZ, RZ, R168.reuse ;  /* 0x000000ffff981224 */ /* 0x101fe200078e00a8 */
[----:B------:R-:W-:Y:S01]  /*d700*/  F2FP.BF16.F32.PACK_AB R88, RZ, R88 ;  /* 0x00000058ff58723e */ /* 0x000fe200000010ff */
[--C-:B------:R-:W-:Y:S01]  /*d710*/  @P1 IMAD.MOV.U32 R153, RZ, RZ, R169.reuse ;  /* 0x000000ffff991224 */ /* 0x100fe200078e00a9 */
[----:B------:R-:W-:Y:S01]  /*d720*/  F2FP.BF16.F32.PACK_AB R89, RZ, R89 ;  /* 0x00000059ff59723e */ /* 0x000fe200000010ff */
[-C--:B------:R-:W-:Y:S01]  /*d730*/  FMUL R98, R98, R185.reuse ;  /* 0x000000b962627220 */ /* 0x080fe20000400000 */
[----:B------:R-:W-:Y:S01]  /*d740*/  F2FP.BF16.F32.PACK_AB R90, RZ, R90 ;  /* 0x0000005aff5a723e */ /* 0x000fe200000010ff */
[-C--:B------:R-:W-:Y:S01]  /*d750*/  FMUL R99, R99, R185.reuse ;  /* 0x000000b963637220 */ /* 0x080fe20000400000 */
[----:B------:R0:W-:Y:S01]  /*d760*/  @P1 STG.E.U16 desc[UR40][R152.64+0x2], R10 ;  /* 0x0000020a98001986 */ /* 0x0001e2000c101528 */
[----:B------:R-:W-:Y:S01]  /*d770*/  ISETP.NE.AND P1, PT, R12, RZ, PT ;  /* 0x000000ff0c00720c */ /* 0x000fe20003f25270 */
[----:B------:R-:W-:Y:S01]  /*d780*/  FMUL R101, R101, R185 ;  /* 0x000000b965657220 */ /* 0x000fe20000400000 */
[----:B------:R-:W-:Y:S01]  /*d790*/  F2FP.BF16.F32.PACK_AB R91, RZ, R91 ;  /* 0x0000005bff5b723e */ /* 0x000fe200000010ff */
[----:B------:R-:W-:Y:S01]  /*d7a0*/  @P0 STG.E.U16 desc[UR40][R14.64], R154 ;  /* 0x0000009a0e000986 */ /* 0x000fe2000c101528 */
[----:B------:R-:W-:Y:S01]  /*d7b0*/  ISETP.GT.AND P0, PT, R20, 0x1, PT ;  /* 0x000000011400780c */ /* 0x000fe20003f04270 */
[-C--:B------:R-:W-:Y:S01]  /*d7c0*/  FMUL R100, R100, R185.reuse ;  /* 0x000000b964647220 */ /* 0x080fe20000400000 */
[----:B------:R-:W-:Y:S01]  /*d7d0*/  F2FP.BF16.F32.PACK_AB R92, RZ, R92 ;  /* 0x0000005cff5c723e */ /* 0x000fe200000010ff */
[-C--:B------:R-:W-:Y:S01]  /*d7e0*/  FMUL R102, R102, R185.reuse ;  /* 0x000000b966667220 */ /* 0x080fe20000400000 */
[----:B------:R-:W-:Y:S01]  /*d7f0*/  ISETP.GT.AND P0, PT, R3, 0x88, P0 ;  /* 0x000000880300780c */ /* 0x000fe20000704270 */
[----:B------:R-:W-:Y:S01]  /*d800*/  FMUL R103, R103, R185 ;  /* 0x000000b967677220 */ /* 0x000fe20000400000 */
        /* <DEDUP_REMOVED lines=9> */
[-C--:B------:R-:W-:Y:S01]  /*d8a0*/  FMUL R76, R76, R185.reuse ;  /* 0x000000b94c4c7220 */ /* 0x080fe20000400000 */
[----:B------:R-:W-:Y:S01]  /*d8b0*/  F2FP.BF16.F32.PACK_AB R98, RZ, R98 ;  /* 0x00000062ff62723e */ /* 0x000fe200000010ff */
[----:B------:R-:W-:Y:S01]  /*d8c0*/  @P0 STG.E.U16 desc[UR40][R14.64+0x2], R155 ;  /* 0x0000029b0e000986 */ /* 0x000fe2000c101528 */
[----:B------:R-:W-:Y:S01]  /*d8d0*/  ISETP.GT.AND P0, PT, R3, 0x80, P1 ;  /* 0x000000800300780c */ /* 0x000fe20000f04270 */
[-C--:B------:R-:W-:Y:S01]  /*d8e0*/  FMUL R77, R77, R185.reuse ;  /* 0x000000b94d4d7220 */ /* 0x080fe20000400000 */
[----:B------:R-:W-:Y:S01]  /*d8f0*/  ISETP.GT.AND P1, PT, R3, 0x88, P1 ;  /* 0x000000880300780c */ /* 0x000fe20000f24270 */
        /* <DEDUP_REMOVED lines=18> */
[----:B------:R-:W-:Y:S01]  /*da20*/  ISETP.GT.AND P0, PT, R3, 0x80, P2 ;  /* 0x000000800300780c */ /* 0x000fe20001704270 */
        /* <DEDUP_REMOVED lines=22> */
[C---:B------:R-:W-:Y:S01]  /*db90*/  ISETP.GT.AND P3, PT, R3.reuse, 0x88, P3 ;  /* 0x000000880300780c */ /* 0x040fe20001f64270 */
[----:B------:R-:W-:Y:S01]  /*dba0*/  @P1 STG.E.U16 desc[UR40][R14.64+0x10], R158 ;  /* 0x0000109e0e001986 */ /* 0x000fe2000c101528 */
[C---:B------:R-:W-:Y:S01]  /*dbb0*/  ISETP.GT.AND P1, PT, R3.reuse, 0x80, P4 ;  /* 0x000000800300780c */ /* 0x040fe20002724270 */
[-C--:B------:R-:W-:Y:S01]  /*dbc0*/  FMUL R62, R62, R185.reuse ;  /* 0x000000b93e3e7220 */ /* 0x080fe20000400000 */
[----:B------:R-:W-:Y:S01]  /*dbd0*/  ISETP.GT.AND P4, PT, R3, 0x88, P4 ;  /* 0x000000880300780c */ /* 0x000fe20002784270 */
[----:B------:R-:W-:Y:S01]  /*dbe0*/  @P2 STG.E.U16 desc[UR40][R14.64+0x12], R159 ;  /* 0x0000129f0e002986 */ /* 0x000fe2000c101528 */
[----:B------:R-:W-:Y:S01]  /*dbf0*/  ISETP.GT.AND P2, PT, R20, 0x20, PT ;  /* 0x000000201400780c */ /* 0x000fe20003f44270 */
[----:B------:R-:W-:Y:S01]  /*dc00*/  FMUL R63, R63, R185 ;  /* 0x000000b93f3f7220 */ /* 0x000fe20000400000 */
[----:B------:R-:W-:Y:S01]  /*dc10*/  F2FP.BF16.F32.PACK_AB R83, RZ, R83 ;  /* 0x00000053ff53723e */ /* 0x000fe200000010ff */
[----:B------:R-:W-:Y:S01]  /*dc20*/  FMUL R65, R65, R185 ;  /* 0x000000b941417220 */ /* 0x000fe20000400000 */
[----:B------:R-:W-:Y:S01]  /*dc30*/  F2FP.BF16.F32.PACK_AB R84, RZ, R84 ;  /* 0x00000054ff54723e */ /* 0x000fe200000010ff */
[--C-:B0-----:R-:W-:Y:S01]  /*dc40*/  @P0 IMAD.MOV.U32 R152, RZ, RZ, R168.reuse ;  /* 0x000000ffff980224 */ /* 0x101fe200078e00a8 */
[----:B------:R-:W-:Y:S01]  /*dc50*/  F2FP.BF16.F32.PACK_AB R85, RZ, R85 ;  /* 0x00000055ff55723e */ /* 0x000fe200000010ff */
[--C-:B------:R-:W-:Y:S01]  /*dc60*/  @P0 IMAD.MOV.U32 R153, RZ, RZ, R169.reuse ;  /* 0x000000ffff990224 */ /* 0x100fe200078e00a9 */
[----:B------:R-:W-:Y:S01]  /*dc70*/  F2FP.BF16.F32.PACK_AB R86, RZ, R86 ;  /* 0x00000056ff56723e */ /* 0x000fe200000010ff */
[----:B------:R-:W-:Y:S01]  /*dc80*/  FMUL R64, R64, R185 ;  /* 0x000000b940407220 */ /* 0x000fe20000400000 */
[----:B------:R-:W-:Y:S01]  /*dc90*/  F2FP.BF16.F32.PACK_AB R87, RZ, R87 ;  /* 0x00000057ff57723e */ /* 0x000fe200000010ff */
[-C--:B------:R-:W-:Y:S01]  /*dca0*/  FMUL R66, R66, R185.reuse ;  /* 0x000000b942427220 */ /* 0x080fe20000400000 */
[----:B------:R0:W-:Y:S01]  /*dcb0*/  @P0 STG.E.U16 desc[UR40][R152.64+0x20], R160 ;  /* 0x000020a098000986 */ /* 0x0001e2000c101528 */
[----:B------:R-:W-:Y:S01]  /*dcc0*/  ISETP.GT.AND P0, PT, R3, 0x80, P5 ;  /* 0x000000800300780c */ /* 0x000fe20002f04270 */
        /* <DEDUP_REMOVED lines=18> */
[C---:B------:R-:W-:Y:S01]  /*ddf0*/  ISETP.GT.AND P1, PT, R3.reuse, 0x80, P6 ;  /* 0x000000800300780c */ /* 0x040fe20003724270 */
[----:B------:R-:W-:Y:S01]  /*de00*/  FMUL R42, R42, R185 ;  /* 0x000000b92a2a7220 */ /* 0x000fe20000400000 */
[----:B------:R-:W-:Y:S01]  /*de10*/  ISETP.GT.AND P6, PT, R3, 0x88, P6 ;  /* 0x000000880300780c */ /* 0x000fe200037c4270 */
[----:B------:R-:W-:Y:S01]  /*de20*/  @P3 STG.E.U16 desc[UR40][R14.64+0x20], R162 ;  /* 0x000020a20e003986 */ /* 0x000fe2000c101528 */
[----:B------:R-:W-:Y:S01]  /*de30*/  F2FP.BF16.F32.PACK_AB R63, RZ, R63 ;  /* 0x0000003fff3f723e */ /* 0x000fe200000010ff */
[----:B------:R-:W-:Y:S01]  /*de40*/  FMUL R43, R43, R185 ;  /* 0x000000b92b2b7220 */ /* 0x000fe20000400000 */
[----:B------:R-:W-:Y:S01]  /*de50*/  F2FP.BF16.F32.PACK_AB R65, RZ, R65 ;  /* 0x00000041ff41723e */ /* 0x000fe200000010ff */
[----:B------:R-:W-:Y:S01]  /*de60*/  @P4 STG.E.U16 desc[UR40][R14.64+0x22], R163 ;  /* 0x000022a30e004986 */ /* 0x000fe2000c101528 */
[----:B------:R-:W-:Y:S01]  /*de70*/  F2FP.BF16.F32.PACK_AB R64, RZ, R64 ;  /* 0x00000040ff40723e */ /* 0x000fe200000010ff */
[----:B------:R-:W-:Y:S01]  /*de80*/  FMUL R44, R44, R185 ;  /* 0x000000b92c2c7220 */ /* 0x000fe20000400000 */
[----:B------:R-:W-:Y:S01]  /*de90*/  F2FP.BF16.F32.PACK_AB R66, RZ, R66 ;  /* 0x00000042ff42723e */ /* 0x000fe200000010ff */
[----:B0-----:R-:W-:Y:S01]  /*dea0*/  @P0 IMAD.MOV.U32 R152, RZ, RZ, R168 ;  /* 0x000000ffff980224 */ /* 0x001fe200078e00a8 */
[----:B------:R-:W-:Y:S01]  /*deb0*/  F2FP.BF16.F32.PACK_AB R67, RZ, R67 ;  /* 0x00000043ff43723e */ /* 0x000fe200000010ff */
[----:B------:R-:W-:Y:S01]  /*dec0*/  @P0 IMAD.MOV.U32 R153, RZ, RZ, R169 ;  /* 0x000000ffff990224 */ /* 0x000fe200078e00a9 */
[----:B------:R-:W-:Y:S01]  /*ded0*/  F2FP.BF16.F32.PACK_AB R69, RZ, R69 ;  /* 0x00000045ff45723e */ /* 0x000fe200000010ff */
[-C--:B------:R-:W-:Y:S01]  /*dee0*/  FMUL R45, R45, R185.reuse ;  /* 0x000000b92d2d7220 */ /* 0x080fe20000400000 */
[----:B------:R-:W-:Y:S01]  /*def0*/  F2FP.BF16.F32.PACK_AB R68, RZ, R68 ;  /* 0x00000044ff44723e */ /* 0x000fe200000010ff */
[-C--:B------:R-:W-:Y:S01]  /*df00*/  FMUL R46, R46, R185.reuse ;  /* 0x000000b92e2e7220 */ /* 0x080fe20000400000 */
[----:B------:R-:W-:Y:S01]  /*df10*/  @P0 STG.E.U16 desc[UR40][R152.64+0x30], R164 ;  /* 0x000030a498000986 */ /* 0x000fe2000c101528 */
[----:B------:R-:W-:Y:S01]  /*df20*/  ISETP.GT.AND P0, PT, R20, 0x21, PT ;  /* 0x000000211400780c */ /* 0x000fe20003f04270 */
[-C--:B------:R-:W-:Y:S01]  /*df30*/  FMUL R47, R47, R185.reuse ;  /* 0x000000b92f2f7220 */ /* 0x080fe20000400000 */
[----:B------:R-:W-:Y:S01]  /*df40*/  F2FP.BF16.F32.PACK_AB R70, RZ, R70 ;  /* 0x00000046ff46723e */ /* 0x000fe200000010ff */
[----:B------:R-:W-:Y:S01]  /*df50*/  @P1 STG.E.U16 desc[UR40][R168.64+0x32], R165 ;  /* 0x000032a5a8001986 */ /* 0x000fe2000c101528 */
[C---:B------:R-:W-:Y:S01]  /*df60*/  ISETP.GT.AND P1, PT, R3.reuse, RZ, P2 ;  /* 0x000000ff0300720c */ /* 0x040fe20001724270 */
[-C--:B------:R-:W-:Y:S01]  /*df70*/  FMUL R48, R48, R185.reuse ;  /* 0x000000b930307220 */ /* 0x080fe20000400000 */
[C---:B------:R-:W-:Y:S01]  /*df80*/  ISETP.GT.AND P3, PT, R3.reuse, RZ, P0 ;  /* 0x000000ff0300720c */ /* 0x040fe20000764270 */
[----:B------:R-:W-:Y:S01]  /*df90*/  @P5 STG.E.U16 desc[UR40][R14.64+0x30], R166 ;  /* 0x000030a60e005986 */ /* 0x000fe2000c101528 */
[----:B------:R-:W-:Y:S01]  /*dfa0*/  ISETP.GT.AND P2, PT, R3, 0x8, P2 ;  /* 0x000000080300780c */ /* 0x000fe20001744270 */
[----:B------:R-:W-:Y:S01]  /*dfb0*/  FMUL R49, R49, R185 ;  /* 0x000000b931317220 */ /* 0x000fe20000400000 */
[----:B------:R-:W-:Y:S01]  /*dfc0*/  ISETP.GT.AND P4, PT, R3, 0x8, P0 ;  /* 0x000000080300780c */ /* 0x000fe20000784270 */
[----:B------:R0:W-:Y:S01]  /*dfd0*/  @P6 STG.E.U16 desc[UR40][R14.64+0x32], R167 ;  /* 0x000032a70e006986 */ /* 0x0001e2000c101528 */
[----:B------:R-:W-:Y:S01]  /*dfe0*/  F2FP.BF16.F32.PACK_AB R71, RZ, R71 ;  /* 0x00000047ff47723e */ /* 0x000fe200000010ff */
[-C--:B------:R-:W-:Y:S01]  /*dff0*/  FMUL R50, R50, R185.reuse ;  /* 0x000000b932327220 */ /* 0x080fe20000400000 */
[----:B------:R-:W-:Y:S01]  /*e000*/  F2FP.BF16.F32.PACK_AB R40, RZ, R40 ;  /* 0x00000028ff28723e */ /* 0x000fe200000010ff */
[----:B------:R-:W-:Y:S01]  /*e010*/  FMUL R51, R51, R185 ;  /* 0x000000b933337220 */ /* 0x000fe20000400000 */
[----:B------:R-:W-:Y:S01]  /*e020*/  F2FP.BF16.F32.PACK_AB R41, RZ, R41 ;  /* 0x00000029ff29723e */ /* 0x000fe200000010ff */
[----:B------:R1:W-:Y:S01]  /*e030*/  @P1 STG.E.U16 desc[UR40][R4.64+0x40], R136 ;  /* 0x0000408804001986 */ /* 0x0003e2000c101528 */
[----:B------:R-:W-:Y:S01]  /*e040*/  ISETP.GT.AND P1, PT, R20, 0x28, PT ;  /* 0x000000281400780c */ /* 0x000fe20003f24270 */
[----:B------:R-:W-:Y:S01]  /*e050*/  FMUL R52, R52, R185 ;  /* 0x000000b934347220 */ /* 0x000fe20000400000 */
[----:B------:R-:W-:Y:S01]  /*e060*/  F2FP.BF16.F32.PACK_AB R42, RZ, R42 ;  /* 0x0000002aff2a723e */ /* 0x000fe200000010ff */
[----:B------:R1:W-:Y:S01]  /*e070*/  @P3 STG.E.U16 desc[UR40][R4.64+0x42], R137 ;  /* 0x0000428904003986 */ /* 0x0003e2000c101528 */
[----:B------:R-:W-:Y:S01]  /*e080*/  ISETP.GT.AND P3, PT, R3, RZ, P1 ;  /* 0x000000ff0300720c */ /* 0x000fe20000f64270 */
[----:B0-----:R-:W-:Y:S01]  /*e090*/  IMAD.WIDE.U32 R14, R8, 0xf0, R6 ;  /* 0x000000f0080e7825 */ /* 0x001fe200078e0006 */
[----:B------:R-:W-:Y:S01]  /*e0a0*/  P2R R12, PR, RZ, 0x2 ;  /* 0x00000002ff0c7803 */ /* 0x000fe20000000000 */
[----:B------:R1:W-:Y:S01]  /*e0b0*/  @P2 STG.E.U16 desc[UR40][R6.64+0x40], R138 ;  /* 0x0000408a06002986 */ /* 0x0003e2000c101528 */
[----:B------:R-:W-:Y:S01]  /*e0c0*/  ISETP.GT.AND P2, PT, R20, 0x29, PT ;  /* 0x000000291400780c */ /* 0x000fe20003f44270 */
[----:B------:R-:W-:Y:S01]  /*e0d0*/  IMAD.IADD R15, R9, 0x1, R15 ;  /* 0x00000001090f7824 */ /* 0x000fe200078e020f */
[----:B------:R-:W-:Y:S01]  /*e0e0*/  F2FP.BF16.F32.PACK_AB R43, RZ, R43 ;  /* 0x0000002bff2b723e */ /* 0x000fe200000010ff */
[----:B------:R1:W-:Y:S01]  /*e0f0*/  @P4 STG.E.U16 desc[UR40][R6.64+0x42], R139 ;  /* 0x0000428b06004986 */ /* 0x0003e2000c101528 */
[----:B------:R-:W-:Y:S01]  /*e100*/  ISETP.GT.AND P4, PT, R3, RZ, P2 ;  /* 0x000000ff0300720c */ /* 0x000fe20001784270 */
[-C--:B------:R-:W-:Y:S01]  /*e110*/  FMUL R53, R53, R185.reuse ;  /* 0x000000b935357220 */ /* 0x080fe20000400000 */
[----:B------:R-:W-:Y:S01]  /*e120*/  P2R R10, PR, RZ, 0x4 ;  /* 0x00000004ff0a7803 */ /* 0x000fe20000000000 */
[-C--:B------:R-:W-:Y:S01]  /*e130*/  FMUL R54, R54, R185.reuse ;  /* 0x000000b936367220 */ /* 0x080fe20000400000 */
[----:B------:R-:W-:Y:S01]  /*e140*/  F2FP.BF16.F32.PACK_AB R44, RZ, R44 ;  /* 0x0000002cff2c723e */ /* 0x000fe200000010ff */
[----:B------:R1:W-:Y:S01]  /*e150*/  @P3 STG.E.U16 desc[UR40][R4.64+0x50], R140 ;  /* 0x0000508c04003986 */ /* 0x0003e2000c101528 */
[----:B------:R-:W-:Y:S01]  /*e160*/  ISETP.GT.AND P3, PT, R3, 0x8, P1 ;  /* 0x000000080300780c */ /* 0x000fe20000f64270 */
[----:B------:R-:W-:Y:S01]  /*e170*/  FMUL R55, R55, R185 ;  /* 0x000000b937377220 */ /* 0x000fe20000400000 */
[----:B------:R-:W-:Y:S01]  /*e180*/  F2FP.BF16.F32.PACK_AB R45, RZ, R45 ;  /* 0x0000002dff2d723e */ /* 0x000fe200000010ff */
[-C--:B------:R-:W-:Y:S01]  /*e190*/  FMUL R24, R24, R185.reuse ;  /* 0x000000b918187220 */ /* 0x080fe20000400000 */
[----:B------:R-:W-:Y:S01]  /*e1a0*/  F2FP.BF16.F32.PACK_AB R46, RZ, R46 ;  /* 0x0000002eff2e723e */ /* 0x000fe200000010ff */
[----:B------:R-:W-:Y:S01]  /*e1b0*/  FMUL R25, R25, R185 ;  /* 0x000000b919197220 */ /* 0x000fe20000400000 */
[----:B------:R-:W-:Y:S01]  /*e1c0*/  F2FP.BF16.F32.PACK_AB R47, RZ, R47 ;  /* 0x0000002fff2f723e */ /* 0x000fe200000010ff */
[----:B------:R1:W-:Y:S01]  /*e1d0*/  @P4 STG.E.U16 desc[UR40][R4.64+0x52], R141 ;  /* 0x0000528d04004986 */ /* 0x0003e2000c101528 */
[----:B------:R-:W-:Y:S01]  /*e1e0*/  ISETP.GT.AND P4, PT, R3, 0x8, P2 ;  /* 0x000000080300780c */ /* 0x000fe20001784270 */
[-C--:B------:R-:W-:Y:S01]  /*e1f0*/  FMUL R26, R26, R185.reuse ;  /* 0x000000b91a1a7220 */ /* 0x080fe20000400000 */
[----:B------:R-:W-:Y:S01]  /*e200*/  F2FP.BF16.F32.PACK_AB R48, RZ, R48 ;  /* 0x00000030ff30723e */ /* 0x000fe200000010ff */
[----:B------:R-:W-:Y:S01]  /*e210*/  FMUL R27, R27, R185 ;  /* 0x000000b91b1b7220 */ /* 0x000fe20000400000 */
[----:B------:R-:W-:Y:S01]  /*e220*/  F2FP.BF16.F32.PACK_AB R49, RZ, R49 ;  /* 0x00000031ff31723e */ /* 0x000fe200000010ff */
[----:B------:R1:W-:Y:S01]  /*e230*/  @P3 STG.E.U16 desc[UR40][R6.64+0x50], R142 ;  /* 0x0000508e06003986 */ /* 0x0003e2000c101528 */
[----:B------:R-:W-:Y:S01]  /*e240*/  ISETP.GT.AND P3, PT, R20, 0x30, PT ;  /* 0x000000301400780c */ /* 0x000fe20003f64270 */
[-C--:B------:R-:W-:Y:S01]  /*e250*/  FMUL R28, R28, R185.reuse ;  /* 0x000000b91c1c7220 */ /* 0x080fe20000400000 */
[----:B------:R-:W-:Y:S01]  /*e260*/  F2FP.BF16.F32.PACK_AB R50, RZ, R50 ;  /* 0x00000032ff32723e */ /* 0x000fe200000010ff */
[----:B------:R-:W-:Y:S01]  /*e270*/  FMUL R29, R29, R185 ;  /* 0x000000b91d1d7220 */ /* 0x000fe20000400000 */
[----:B------:R-:W-:Y:S01]  /*e280*/  F2FP.BF16.F32.PACK_AB R51, RZ, R51 ;  /* 0x00000033ff33723e */ /* 0x000fe200000010ff */
[-C--:B------:R-:W-:Y:S01]  /*e290*/  FMUL R30, R30, R185.reuse ;  /* 0x000000b91e1e7220 */ /* 0x080fe20000400000 */
[----:B------:R-:W-:Y:S01]  /*e2a0*/  F2FP.BF16.F32.PACK_AB R52, RZ, R52 ;  /* 0x00000034ff34723e */ /* 0x000fe200000010ff */
[----:B------:R1:W-:Y:S01]  /*e2b0*/  @P4 STG.E.U16 desc[UR40][R6.64+0x52], R143 ;  /* 0x0000528f06004986 */ /* 0x0003e2000c101528 */
        /* <DEDUP_REMOVED lines=14> */
[----:B------:R-:W-:Y:S01]  /*e3a0*/  IADD3 R8, P4, R13, R14, RZ ;  /* 0x0000000e0d087210 */ /* 0x000fe20007f9e0ff */
[----:B------:R-:W-:Y:S01]  /*e3b0*/  FMUL R37, R37, R185 ;  /* 0x000000b925257220 */ /* 0x000fe20000400000 */
[----:B------:R-:W-:Y:S01]  /*e3c0*/  F2FP.BF16.F32.PACK_AB R27, RZ, R27 ;  /* 0x0000001bff1b723e */ /* 0x000fe200000010ff */
[-C--:B------:R-:W-:Y:S01]  /*e3d0*/  FMUL R38, R38, R185.reuse ;  /* 0x000000b926267220 */ /* 0x080fe20000400000 */
[----:B------:R-:W-:Y:S01]  /*e3e0*/  F2FP.BF16.F32.PACK_AB R28, RZ, R28 ;  /* 0x0000001cff1c723e */ /* 0x000fe200000010ff */
[----:B------:R-:W-:Y:S01]  /*e3f0*/  IMAD.X R9, R11, 0x1, R15, P4 ;  /* 0x000000010b097824 */ /* 0x000fe200020e060f */
[----:B------:R-:W-:Y:S01]  /*e400*/  ISETP.GT.AND P4, PT, R20, 0x31, PT ;  /* 0x000000311400780c */ /* 0x000fe20003f84270 */
[----:B------:R-:W-:Y:S01]  /*e410*/  FMUL R39, R39, R185 ;  /* 0x000000b927277220 */ /* 0x000fe20000400000 */
[----:B------:R-:W-:-:S02]  /*e420*/  F2FP.BF16.F32.PACK_AB R29, RZ, R29 ;  /* 0x0000001dff1d723e */ /* 0x000fc400000010ff */
[----:B------:R-:W-:Y:S02]  /*e430*/  ISETP.GT.AND P5, PT, R3, RZ, P4 ;  /* 0x000000ff0300720c */ /* 0x000fe400027a4270 */
[----:B------:R-:W-:Y:S02]  /*e440*/  F2FP.BF16.F32.PACK_AB R30, RZ, R30 ;  /* 0x0000001eff1e723e */ /* 0x000fe400000010ff */
[----:B------:R-:W-:Y:S02]  /*e450*/  F2FP.BF16.F32.PACK_AB R31, RZ, R31 ;  /* 0x0000001fff1f723e */ /* 0x000fe400000010ff */
[----:B------:R-:W-:Y:S02]  /*e460*/  F2FP.BF16.F32.PACK_AB R32, RZ, R32 ;  /* 0x00000020ff20723e */ /* 0x000fe400000010ff */
[----:B------:R-:W-:Y:S02]  /*e470*/  F2FP.BF16.F32.PACK_AB R33, RZ, R33 ;  /* 0x00000021ff21723e */ /* 0x000fe400000010ff */
[----:B------:R-:W-:-:S02]  /*e480*/  F2FP.BF16.F32.PACK_AB R34, RZ, R34 ;  /* 0x00000022ff22723e */ /* 0x000fc400000010ff */
[----:B------:R-:W-:Y:S01]  /*e490*/  F2FP.BF16.F32.PACK_AB R35, RZ, R35 ;  /* 0x00000023ff23723e */ /* 0x000fe200000010ff */
[----:B------:R1:W-:Y:S01]  /*e4a0*/  @P5 STG.E.U16 desc[UR40][R4.64+0x62], R145 ;  /* 0x0000629104005986 */ /* 0x0003e2000c101528 */
[----:B------:R-:W-:Y:S02]  /*e4b0*/  ISETP.GT.AND P5, PT, R3, 0x8, P3 ;  /* 0x000000080300780c */ /* 0x000fe40001fa4270 */
[----:B------:R-:W-:Y:S02]  /*e4c0*/  F2FP.BF16.F32.PACK_AB R36, RZ, R36 ;  /* 0x00000024ff24723e */ /* 0x000fe400000010ff */
[----:B------:R-:W-:Y:S02]  /*e4d0*/  F2FP.BF16.F32.PACK_AB R37, RZ, R37 ;  /* 0x00000025ff25723e */ /* 0x000fe400000010ff */
[----:B------:R-:W-:Y:S02]  /*e4e0*/  F2FP.BF16.F32.PACK_AB R38, RZ, R38 ;  /* 0x00000026ff26723e */ /* 0x000fe400000010ff */
[----:B------:R-:W-:-:S05]  /*e4f0*/  F2FP.BF16.F32.PACK_AB R39, RZ, R39 ;  /* 0x00000027ff27723e */ /* 0x000fca00000010ff */
[----:B------:R1:W-:Y:S01]  /*e500*/  @P5 STG.E.U16 desc[UR40][R6.64+0x60], R146 ;  /* 0x0000609206005986 */ /* 0x0003e2000c101528 */
[----:B------:R-:W-:-:S13]  /*e510*/  ISETP.GT.AND P5, PT, R3, 0x8, P4 ;  /* 0x000000080300780c */ /* 0x000fda00027a4270 */
[----:B------:R1:W-:Y:S01]  /*e520*/  @P5 STG.E.U16 desc[UR40][R6.64+0x62], R147 ;  /* 0x0000629306005986 */ /* 0x0003e2000c101528 */
[----:B------:R-:W-:-:S04]  /*e530*/  ISETP.GT.AND P5, PT, R20, 0x38, PT ;  /* 0x000000381400780c */ /* 0x000fc80003fa4270 */
[----:B------:R-:W-:-:S13]  /*e540*/  ISETP.GT.AND P6, PT, R3, RZ, P5 ;  /* 0x000000ff0300720c */ /* 0x000fda0002fc4270 */
[----:B------:R1:W-:Y:S01]  /*e550*/  @P6 STG.E.U16 desc[UR40][R4.64+0x70], R148 ;  /* 0x0000709404006986 */ /* 0x0003e2000c101528 */
[----:B------:R-:W-:-:S04]  /*e560*/  ISETP.GT.AND P6, PT, R20, 0x39, PT ;  /* 0x000000391400780c */ /* 0x000fc80003fc4270 */
[----:B------:R-:W-:-:S13]  /*e570*/  ISETP.GT.AND P1, PT, R3, RZ, P6 ;  /* 0x000000ff0300720c */ /* 0x000fda0003724270 */
[----:B------:R1:W-:Y:S01]  /*e580*/  @P1 STG.E.U16 desc[UR40][R4.64+0x72], R149 ;  /* 0x0000729504001986 */ /* 0x0003e2000c101528 */
[----:B------:R-:W-:-:S13]  /*e590*/  ISETP.GT.AND P1, PT, R3, 0x8, P5 ;  /* 0x000000080300780c */ /* 0x000fda0002f24270 */
[----:B------:R1:W-:Y:S01]  /*e5a0*/  @P1 STG.E.U16 desc[UR40][R6.64+0x70], R150 ;  /* 0x0000709606001986 */ /* 0x0003e2000c101528 */
[----:B------:R-:W-:-:S13]  /*e5b0*/  ISETP.GT.AND P1, PT, R3, 0x8, P6 ;  /* 0x000000080300780c */ /* 0x000fda0003724270 */
[----:B------:R1:W-:Y:S01]  /*e5c0*/  @P1 STG.E.U16 desc[UR40][R6.64+0x72], R151 ;  /* 0x0000729706001986 */ /* 0x0003e2000c101528 */
[----:B------:R-:W-:-:S04]  /*e5d0*/  ISETP.GT.AND P1, PT, R20, 0x20, PT ;  /* 0x000000201400780c */ /* 0x000fc80003f24270 */
[C---:B------:R-:W-:Y:S02]  /*e5e0*/  ISETP.GT.AND P2, PT, R3.reuse, 0x80, P1 ;  /* 0x000000800300780c */ /* 0x040fe40000f44270 */
[----:B------:R-:W-:-:S11]  /*e5f0*/  ISETP.GT.AND P1, PT, R3, 0x88, P1 ;  /* 0x000000880300780c */ /* 0x000fd60000f24270 */
[----:B------:R1:W-:Y:S01]  /*e600*/  @P2 STG.E.U16 desc[UR40][R14.64+0x40], R120 ;  /* 0x000040780e002986 */ /* 0x0003e2000c101528 */
[C---:B------:R-:W-:Y:S02]  /*e610*/  ISETP.GT.AND P2, PT, R3.reuse, 0x80, P0 ;  /* 0x000000800300780c */ /* 0x040fe40000744270 */
[----:B------:R-:W-:-:S11]  /*e620*/  ISETP.GT.AND P0, PT, R3, 0x88, P0 ;  /* 0x000000880300780c */ /* 0x000fd60000704270 */
[----:B------:R1:W-:Y:S01]  /*e630*/  @P2 STG.E.U16 desc[UR40][R14.64+0x42], R121 ;  /* 0x000042790e002986 */ /* 0x0003e2000c101528 */
[----:B------:R-:W-:-:S03]  /*e640*/  ISETP.NE.AND P2, PT, R10, RZ, PT ;  /* 0x000000ff0a00720c */ /* 0x000fc60003f45270 */
[----:B------:R1:W-:Y:S01]  /*e650*/  @P1 STG.E.U16 desc[UR40][R8.64+0x40], R122 ;  /* 0x0000407a08001986 */ /* 0x0003e2000c101528 */
[----:B------:R-:W-:-:S03]  /*e660*/  ISETP.NE.AND P1, PT, R12, RZ, PT ;  /* 0x000000ff0c00720c */ /* 0x000fc60003f25270 */
[----:B------:R1:W-:Y:S01]  /*e670*/  @P0 STG.E.U16 desc[UR40][R8.64+0x42], R123 ;  /* 0x0000427b08000986 */ /* 0x0003e2000c101528 */
[C---:B------:R-:W-:Y:S02]  /*e680*/  ISETP.GT.AND P0, PT, R3.reuse, 0x80, P1 ;  /* 0x000000800300780c */ /* 0x040fe40000f04270 */
[----:B------:R-:W-:-:S11]  /*e690*/  ISETP.GT.AND P1, PT, R3, 0x88, P1 ;  /* 0x000000880300780c */ /* 0x000fd60000f24270 */
[----:B------:R1:W-:Y:S01]  /*e6a0*/  @P0 STG.E.U16 desc[UR40][R14.64+0x50], R124 ;  /* 0x0000507c0e000986 */ /* 0x0003e2000c101528 */
[C---:B------:R-:W-:Y:S02]  /*e6b0*/  ISETP.GT.AND P0, PT, R3.reuse, 0x80, P2 ;  /* 0x000000800300780c */ /* 0x040fe40001704270 */
[----:B------:R-:W-:-:S11]  /*e6c0*/  ISETP.GT.AND P2, PT, R3, 0x88, P2 ;  /* 0x000000880300780c */ /* 0x000fd60001744270 */
[----:B------:R1:W-:Y:S01]  /*e6d0*/  @P0 STG.E.U16 desc[UR40][R14.64+0x52], R125 ;  /* 0x0000527d0e000986 */ /* 0x0003e2000c101528 */
[C---:B------:R-:W-:Y:S02]  /*e6e0*/  ISETP.GT.AND P0, PT, R3.reuse, 0x80, P4 ;  /* 0x000000800300780c */ /* 0x040fe40002704270 */
[C---:B------:R-:W-:Y:S01]  /*e6f0*/  ISETP.GT.AND P4, PT, R3.reuse, 0x88, P4 ;  /* 0x000000880300780c */ /* 0x040fe20002784270 */
[----:B------:R1:W-:Y:S01]  /*e700*/  @P1 STG.E.U16 desc[UR40][R8.64+0x50], R126 ;  /* 0x0000507e08001986 */ /* 0x0003e2000c101528 */
[C---:B------:R-:W-:Y:S02]  /*e710*/  ISETP.GT.AND P1, PT, R3.reuse, 0x80, P3 ;  /* 0x000000800300780c */ /* 0x040fe40001f24270 */
[----:B------:R-:W-:Y:S01]  /*e720*/  ISETP.GT.AND P3, PT, R3, 0x88, P3 ;  /* 0x000000880300780c */ /* 0x000fe20001f64270 */
[----:B------:R1:W-:Y:S01]  /*e730*/  @P2 STG.E.U16 desc[UR40][R8.64+0x52], R127 ;  /* 0x0000527f08002986 */ /* 0x0003e2000c101528 */
[----:B------:R-:W-:-:S05]  /*e740*/  ISETP.GT.AND P2, PT, R20, 0x40, PT ;  /* 0x000000401400780c */ /* 0x000fca0003f44270 */
[----:B------:R1:W-:Y:S01]  /*e750*/  @P0 STG.E.U16 desc[UR40][R14.64+0x62], R129 ;  /* 0x000062810e000986 */ /* 0x0003e2000c101528 */
[C---:B------:R-:W-:Y:S02]  /*e760*/  ISETP.GT.AND P0, PT, R3.reuse, 0x80, P6 ;  /* 0x000000800300780c */ /* 0x040fe40003704270 */
[C---:B------:R-:W-:Y:S01]  /*e770*/  ISETP.GT.AND P6, PT, R3.reuse, 0x88, P6 ;  /* 0x000000880300780c */ /* 0x040fe200037c4270 */
[----:B------:R1:W-:Y:S01]  /*e780*/  @P1 STG.E.U16 desc[UR40][R14.64+0x60], R128 ;  /* 0x000060800e001986 */ /* 0x0003e2000c101528 */
[C---:B------:R-:W-:Y:S02]  /*e790*/  ISETP.GT.AND P1, PT, R3.reuse, 0x80, P5 ;  /* 0x000000800300780c */ /* 0x040fe40002f24270 */
[----:B------:R-:W-:Y:S01]  /*e7a0*/  ISETP.GT.AND P5, PT, R3, 0x88, P5 ;  /* 0x000000880300780c */ /* 0x000fe20002fa4270 */
[----:B------:R1:W-:Y:S04]  /*e7b0*/  @P3 STG.E.U16 desc[UR40][R8.64+0x60], R130 ;  /* 0x0000608208003986 */ /* 0x0003e8000c101528 */
[----:B------:R1:W-:Y:S04]  /*e7c0*/  @P4 STG.E.U16 desc[UR40][R8.64+0x62], R131 ;  /* 0x0000628308004986 */ /* 0x0003e8000c101528 */
[----:B------:R1:W-:Y:S01]  /*e7d0*/  @P0 STG.E.U16 desc[UR40][R14.64+0x72], R133 ;  /* 0x000072850e000986 */ /* 0x0003e2000c101528 */
[----:B------:R-:W-:-:S03]  /*e7e0*/  ISETP.GT.AND P0, PT, R20, 0x41, PT ;  /* 0x000000411400780c */ /* 0x000fc60003f04270 */
[----:B------:R1:W-:Y:S01]  /*e7f0*/  @P1 STG.E.U16 desc[UR40][R14.64+0x70], R132 ;  /* 0x000070840e001986 */ /* 0x0003e2000c101528 */
[C---:B------:R-:W-:Y:S02]  /*e800*/  ISETP.GT.AND P1, PT, R3.reuse, RZ, P2 ;  /* 0x000000ff0300720c */ /* 0x040fe40001724270 */
[C---:B------:R-:W-:Y:S01]  /*e810*/  ISETP.GT.AND P3, PT, R3.reuse, RZ, P0 ;  /* 0x000000ff0300720c */ /* 0x040fe20000764270 */
[----:B------:R1:W-:Y:S01]  /*e820*/  @P5 STG.E.U16 desc[UR40][R8.64+0x70], R134 ;  /* 0x0000708608005986 */ /* 0x0003e2000c101528 */
[C---:B------:R-:W-:Y:S02]  /*e830*/  ISETP.GT.AND P2, PT, R3.reuse, 0x8, P2 ;  /* 0x000000080300780c */ /* 0x040fe40001744270 */
[----:B------:R-:W-:Y:S01]  /*e840*/  ISETP.GT.AND P4, PT, R3, 0x8, P0 ;  /* 0x000000080300780c */ /* 0x000fe20000784270 */
[----:B------:R1:W-:Y:S06]  /*e850*/  @P6 STG.E.U16 desc[UR40][R8.64+0x72], R135 ;  /* 0x0000728708006986 */ /* 0x0003ec000c101528 */
[----:B------:R1:W-:Y:S01]  /*e860*/  @P1 STG.E.U16 desc[UR40][R4.64+0x80], R104 ;  /* 0x0000806804001986 */ /* 0x0003e2000c101528 */
[----:B------:R-:W-:-:S03]  /*e870*/  ISETP.GT.AND P1, PT, R20, 0x48, PT ;  /* 0x000000481400780c */ /* 0x000fc60003f24270 */
[----:B------:R1:W-:Y:S01]  /*e880*/  @P3 STG.E.U16 desc[UR40][R4.64+0x82], R105 ;  /* 0x0000826904003986 */ /* 0x0003e2000c101528 */
[----:B------:R-:W-:Y:S02]  /*e890*/  ISETP.GT.AND P3, PT, R3, RZ, P1 ;  /* 0x000000ff0300720c */ /* 0x000fe40000f64270 */
[----:B------:R-:W-:Y:S01]  /*e8a0*/  P2R R11, PR, RZ, 0x2 ;  /* 0x00000002ff0b7803 */ /* 0x000fe20000000000 */
[----:B------:R1:W-:Y:S01]  /*e8b0*/  @P2 STG.E.U16 desc[UR40][R6.64+0x80], R106 ;  /* 0x0000806a06002986 */ /* 0x0003e2000c101528 */
[----:B------:R-:W-:-:S03]  /*e8c0*/  ISETP.GT.AND P2, PT, R20, 0x49, PT ;  /* 0x000000491400780c */ /* 0x000fc60003f44270 */
[----:B------:R1:W-:Y:S01]  /*e8d0*/  @P4 STG.E.U16 desc[UR40][R6.64+0x82], R107 ;  /* 0x0000826b06004986 */ /* 0x0003e2000c101528 */
[----:B------:R-:W-:Y:S02]  /*e8e0*/  ISETP.GT.AND P4, PT, R3, RZ, P2 ;  /* 0x000000ff0300720c */ /* 0x000fe40001784270 */
[----:B------:R-:W-:-:S03]  /*e8f0*/  P2R R10, PR, RZ, 0x4 ;  /* 0x00000004ff0a7803 */ /* 0x000fc60000000000 */
[----:B------:R1:W-:Y:S01]  /*e900*/  @P3 STG.E.U16 desc[UR40][R4.64+0x90], R108 ;  /* 0x0000906c04003986 */ /* 0x0003e2000c101528 */
[----:B------:R-:W-:-:S07]  /*e910*/  ISETP.GT.AND P3, PT, R3, 0x8, P1 ;  /* 0x000000080300780c */ /* 0x000fce0000f64270 */
[----:B------:R1:W-:Y:S01]  /*e920*/  @P4 STG.E.U16 desc[UR40][R4.64+0x92], R109 ;  /* 0x0000926d04004986 */ /* 0x0003e2000c101528 */
[----:B------:R-:W-:-:S05]  /*e930*/  ISETP.GT.AND P4, PT, R3, 0x8, P2 ;  /* 0x000000080300780c */ /* 0x000fca0001784270 */
[----:B------:R1:W-:Y:S01]  /*e940*/  @P3 STG.E.U16 desc[UR40][R6.64+0x90], R110 ;  /* 0x0000906e06003986 */ /* 0x0003e2000c101528 */
[----:B------:R-:W-:-:S07]  /*e950*/  ISETP.GT.AND P3, PT, R20, 0x50, PT ;  /* 0x000000501400780c */ /* 0x000fce0003f64270 */
[----:B------:R1:W-:Y:S01]  /*e960*/  @P4 STG.E.U16 desc[UR40][R6.64+0x92], R111 ;  /* 0x0000926f06004986 */ /* 0x0003e2000c101528 */
        /* <DEDUP_REMOVED lines=194> */
[C---:B------:R-:W-:Y:S01]  /*f590*/  ISETP.GT.AND P3, PT, R3.reuse, 0x88, P3 ;  /* 0x000000880300780c */ /* 0x040fe20001f64270 */
[----:B------:R1:W-:Y:S06]  /*f5a0*/  @P2 STG.E.U16 desc[UR40][R8.64+0x112], R31 ;  /* 0x0001121f08002986 */ /* 0x0003ec000c101528 */
[----:B------:R1:W-:Y:S01]  /*f5b0*/  @P0 STG.E.U16 desc[UR40][R14.64+0x122], R33 ;  /* 0x000122210e000986 */ /* 0x0003e2000c101528 */
[----:B------:R-:W-:-:S02]  /*f5c0*/  ISETP.GT.AND P0, PT, R3, 0x80, P6 ;  /* 0x000000800300780c */ /* 0x000fc40003704270 */
[C---:B------:R-:W-:Y:S01]  /*f5d0*/  ISETP.GT.AND P6, PT, R3.reuse, 0x88, P6 ;  /* 0x000000880300780c */ /* 0x040fe200037c4270 */
[----:B------:R1:W-:Y:S01]  /*f5e0*/  @P1 STG.E.U16 desc[UR40][R14.64+0x120], R32 ;  /* 0x000120200e001986 */ /* 0x0003e2000c101528 */
[C---:B------:R-:W-:Y:S02]  /*f5f0*/  ISETP.GT.AND P1, PT, R3.reuse, 0x80, P5 ;  /* 0x000000800300780c */ /* 0x040fe40002f24270 */
[----:B------:R-:W-:Y:S01]  /*f600*/  ISETP.GT.AND P5, PT, R3, 0x88, P5 ;  /* 0x000000880300780c */ /* 0x000fe20002fa4270 */
[----:B------:R1:W-:Y:S04]  /*f610*/  @P3 STG.E.U16 desc[UR40][R8.64+0x120], R34 ;  /* 0x0001202208003986 */ /* 0x0003e8000c101528 */
[----:B------:R1:W-:Y:S04]  /*f620*/  @P4 STG.E.U16 desc[UR40][R8.64+0x122], R35 ;  /* 0x0001222308004986 */ /* 0x0003e8000c101528 */
[----:B------:R1:W-:Y:S04]  /*f630*/  @P0 STG.E.U16 desc[UR40][R14.64+0x132], R37 ;  /* 0x000132250e000986 */ /* 0x0003e8000c101528 */
[----:B------:R1:W-:Y:S04]  /*f640*/  @P1 STG.E.U16 desc[UR40][R14.64+0x130], R36 ;  /* 0x000130240e001986 */ /* 0x0003e8000c101528 */
[----:B------:R1:W-:Y:S04]  /*f650*/  @P5 STG.E.U16 desc[UR40][R8.64+0x130], R38 ;  /* 0x0001302608005986 */ /* 0x0003e8000c101528 */
[----:B------:R1:W-:Y:S02]  /*f660*/  @P6 STG.E.U16 desc[UR40][R8.64+0x132], R39 ;  /* 0x0001322708006986 */ /* 0x0003e4000c101528 */
.L_x_350:
[----:B------:R-:W-:Y:S05]  /*f670*/  BSYNC B0 ;  /* 0x0000000000007941 */ /* 0x000fea0003800000 */
.L_x_34:
[----:B------:R-:W-:Y:S01]  /*f680*/  ULDC UR4, c[0x0][0xc] ;  /* 0x0000030000047ab9 */ /* 0x000fe20000000800 */
[----:B------:R-:W-:Y:S01]  /*f690*/  ULDC UR5, c[0x0][0x10] ;  /* 0x0000040000057ab9 */ /* 0x000fe20000000800 */
[----:B------:R-:W2:Y:S01]  /*f6a0*/  LDC R3, c[0x0][0x14] ;  /* 0x00000500ff037b82 */ /* 0x000ea20000000800 */
[----:B------:R-:W-:Y:S01]  /*f6b0*/  UIMAD.WIDE.U32 UR4, UR4, UR5, URZ ;  /* 0x00000005040472a5 */ /* 0x000fe2000f8e003f */
[----:B01----:R-:W-:Y:S02]  /*f6c0*/  IMAD.MOV.U32 R4, RZ, RZ, R23 ;  /* 0x000000ffff047224 */ /* 0x003fe400078e0017 */
[----:B------:R-:W-:Y:S02]  /*f6d0*/  IMAD.MOV.U32 R5, RZ, RZ, R22 ;  /* 0x000000ffff057224 */ /* 0x000fe400078e0016 */
[----:B------:R-:W-:Y:S02]  /*f6e0*/  IMAD.MOV.U32 R19, RZ, RZ, -0x1 ;  /* 0xffffffffff137424 */ /* 0x000fe400078e00ff */
[----:B--2---:R-:W-:-:S04]  /*f6f0*/  IMAD.WIDE.U32 R4, R3, UR4, R4 ;  /* 0x0000000403047c25 */ /* 0x004fc8000f8e0004 */
[----:B------:R-:W-:Y:S01]  /*f700*/  IMAD R3, R3, UR5, RZ ;  /* 0x0000000503037c24 */ /* 0x000fe2000f8e02ff */
[----:B------:R-:W-:Y:S01]  /*f710*/  ULDC.64 UR4, c[0x0][0x650] ;  /* 0x0001940000047ab9 */ /* 0x000fe20000000a00 */
[----:B------:R-:W-:Y:S01]  /*f720*/  IMAD.MOV.U32 R23, RZ, RZ, R4 ;  /* 0x000000ffff177224 */ /* 0x000fe200078e0004 */
[----:B------:R-:W-:Y:S01]  /*f730*/  ISETP.GE.U32.AND P0, PT, R4, UR4, PT ;  /* 0x0000000404007c0c */ /* 0x000fe2000bf06070 */
[----:B------:R-:W-:Y:S02]  /*f740*/  IMAD.MOV.U32 R4, RZ, RZ, -0x1 ;  /* 0xffffffffff047424 */ /* 0x000fe400078e00ff */
[--C-:B------:R-:W-:Y:S01]  /*f750*/  IMAD.IADD R22, R5, 0x1, R3.reuse ;  /* 0x0000000105167824 */ /* 0x100fe200078e0203 */
[----:B------:R-:W-:Y:S02]  /*f760*/  PRMT R3, RZ, 0x7610, R3 ;  /* 0x00007610ff037816 */ /* 0x000fe40000000003 */
[----:B------:R0:W-:Y:S02]  /*f770*/  STL [R1+0x4], R4 ;  /* 0x0000040401007387 */ /* 0x0001e40000100800 */
[----:B------:R-:W-:-:S13]  /*f780*/  ISETP.GE.U32.AND.EX P0, PT, R22, UR5, PT, P0 ;  /* 0x0000000516007c0c */ /* 0x000fda000bf06100 */
[----:B0-----:R-:W-:Y:S05]  /*f790*/  @P0 BRA `(.L_x_351) ;  /* 0x0000000400740947 */ /* 0x001fea0003800000 */
[----:B------:R-:W0:Y:S01]  /*f7a0*/  S2R R20, SR_CTAID.X ;  /* 0x0000000000147919 */ /* 0x000e220000002500 */
[----:B---3--:R-:W1:Y:S01]  /*f7b0*/  LDC.64 R10, c[0x0][0x628] ;  /* 0x00018a00ff0a7b82 */ /* 0x008e620000000a00 */
[----:B------:R-:W-:Y:S01]  /*f7c0*/  ULDC UR4, c[0x0][0x150] ;  /* 0x0000540000047ab9 */ /* 0x000fe20000000800 */
[----:B------:R-:W-:Y:S01]  /*f7d0*/  IMAD.MOV.U32 R8, RZ, RZ, R23 ;  /* 0x000000ffff087224 */ /* 0x000fe200078e0017 */
[----:B------:R-:W2:Y:S01]  /*f7e0*/  S2R R24, SR_CTAID.Y ;  /* 0x0000000000187919 */ /* 0x000ea20000002600 */
[----:B------:R-:W-:-:S04]  /*f7f0*/  IMAD.MOV.U32 R9, RZ, RZ, R22 ;  /* 0x000000ffff097224 */ /* 0x000fc800078e0016 */
[----:B------:R-:W3:Y:S08]  /*f800*/  LDC R25, c[0x0][0x144] ;  /* 0x00005100ff197b82 */ /* 0x000ef00000000800 */
[----:B------:R-:W2:Y:S08]  /*f810*/  LDC R12, c[0x0][0x630] ;  /* 0x00018c00ff0c7b82 */ /* 0x000eb00000000800 */
[----:B------:R-:W2:Y:S01]  /*f820*/  LDC.64 R14, c[0x0][0x620] ;  /* 0x00018800ff0e7b82 */ /* 0x000ea20000000a00 */
[----:B-1----:R-:W-:-:S04]  /*f830*/  ISETP.NE.U32.AND P0, PT, R10, RZ, PT ;  /* 0x000000ff0a00720c */ /* 0x002fc80003f05070 */
[----:B------:R-:W-:Y:S02]  /*f840*/  ISETP.NE.AND.EX P0, PT, R11, RZ, PT, P0 ;  /* 0x000000ff0b00720c */ /* 0x000fe40003f05300 */
[----:B0-----:R-:W-:-:S05]  /*f850*/  I2FP.F32.U32 R0, R20 ;  /* 0x0000001400007245 */ /* 0x001fca0000201000 */
[----:B------:R-:W-:-:S04]  /*f860*/  FMUL R0, R0, UR4 ;  /* 0x0000000400007c20 */ /* 0x000fc80008400000 */
[----:B------:R0:W1:Y:S02]  /*f870*/  F2I.U32.TRUNC.NTZ R21, R0 ;  /* 0x0000000000157305 */ /* 0x000064000020f000 */
[----:B---3--:R-:W-:Y:S05]  /*f880*/  @!P0 BRA `(.L_x_352) ;  /* 0x0000000000288947 */ /* 0x008fea0003800000 */
[----:B0-----:R-:W0:Y:S02]  /*f890*/  LDC R0, c[0x0][0x634] ;  /* 0x00018d00ff007b82 */ /* 0x001e240000000800 */
        /* <DEDUP_REMOVED lines=9> */
.L_x_352:
[-CC-:B--2---:R-:W-:Y:S01]  /*f930*/  SHF.R.U64 R19, R8, R12.reuse, R9.reuse ;  /* 0x0000000c08137219 */ /* 0x184fe20000001209 */
[----:B------:R-:W2:Y:S01]  /*f940*/  LDC.64 R28, c[0x0][0x640] ;  /* 0x00019000ff1c7b82 */ /* 0x000ea20000000a00 */
[----:B0-----:R-:W-:Y:S01]  /*f950*/  SHF.R.U32.HI R0, RZ, R12, R9 ;  /* 0x0000000cff007219 */ /* 0x001fe20000011609 */
[----:B------:R-:W-:Y:S01]  /*f960*/  IMAD.MOV.U32 R4, RZ, RZ, R23 ;  /* 0x000000ffff047224 */ /* 0x000fe200078e0017 */
[----:B------:R-:W-:Y:S01]  /*f970*/  IADD3 R3, P0, RZ, -R19, RZ ;  /* 0x80000013ff037210 */ /* 0x000fe20007f1e0ff */
[----:B-1----:R-:W-:Y:S01]  /*f980*/  IMAD.MOV R21, RZ, RZ, -R21 ;  /* 0x000000ffff157224 */ /* 0x002fe200078e0a15 */
[----:B------:R-:W-:Y:S01]  /*f990*/  ULDC UR4, c[0x0][0x154] ;  /* 0x0000550000047ab9 */ /* 0x000fe20000000800 */
[----:B------:R-:W-:Y:S02]  /*f9a0*/  IMAD.MOV.U32 R7, RZ, RZ, 0x1 ;  /* 0x00000001ff077424 */ /* 0x000fe400078e00ff */
[----:B------:R-:W0:Y:S01]  /*f9b0*/  LDC R6, c[0x0][0x618] ;  /* 0x00018600ff067b82 */ /* 0x000e220000000800 */
[----:B------:R-:W-:-:S02]  /*f9c0*/  IMAD.X R5, RZ, RZ, ~R0, P0 ;  /* 0x000000ffff057224 */ /* 0x000fc400000e0e00 */
[----:B------:R-:W-:Y:S02]  /*f9d0*/  IMAD R21, R25, R21, R20 ;  /* 0x0000001519157224 */ /* 0x000fe400078e0214 */
[-C--:B------:R-:W-:Y:S02]  /*f9e0*/  IMAD R0, R5, R14.reuse, RZ ;  /* 0x0000000e05007224 */ /* 0x080fe400078e02ff */
[----:B------:R-:W-:Y:S01]  /*f9f0*/  IMAD.MOV.U32 R5, RZ, RZ, R22 ;  /* 0x000000ffff057224 */ /* 0x000fe200078e0016 */
[----:B------:R-:W1:Y:S01]  /*fa00*/  LDC R8, c[0x0][0x608] ;  /* 0x00018200ff087b82 */ /* 0x000e620000000800 */
[----:B------:R-:W-:-:S04]  /*fa10*/  IMAD.WIDE.U32 R4, R3, R14, R4 ;  /* 0x0000000e03047225 */ /* 0x000fc800078e0004 */
[----:B------:R-:W-:-:S03]  /*fa20*/  IMAD R3, R3, R15, R0 ;  /* 0x0000000f03037224 */ /* 0x000fc600078e0200 */
[----:B------:R-:W3:Y:S01]  /*fa30*/  LDC R26, c[0x0][0x658] ;  /* 0x00019600ff1a7b82 */ /* 0x000ee20000000800 */
[----:B------:R-:W-:Y:S01]  /*fa40*/  I2FP.F32.U32 R0, R24 ;  /* 0x0000001800007245 */ /* 0x000fe20000201000 */
[----:B------:R-:W-:Y:S01]  /*fa50*/  IMAD.IADD R3, R5, 0x1, R3 ;  /* 0x0000000105037824 */ /* 0x000fe200078e0203 */
[----:B--2---:R-:W-:Y:S01]  /*fa60*/  ISETP.NE.U32.AND P0, PT, R28, RZ, PT ;  /* 0x000000ff1c00720c */ /* 0x004fe20003f05070 */
[----:B------:R-:W-:Y:S02]  /*fa70*/  IMAD.MOV.U32 R5, RZ, RZ, -0x1 ;  /* 0xffffffffff057424 */ /* 0x000fe400078e00ff */
[----:B------:R-:W-:Y:S02]  /*fa80*/  FMUL R0, R0, UR4 ;  /* 0x0000000400007c20 */ /* 0x000fe40008400000 */
[----:B------:R-:W2:Y:S01]  /*fa90*/  LDC R15, c[0x0][0x148] ;  /* 0x00005200ff0f7b82 */ /* 0x000ea20000000800 */
[----:B0-----:R-:W-:Y:S01]  /*faa0*/  SHF.R.U64 R12, R4, R6, R3 ;  /* 0x00000006040c7219 */ /* 0x001fe20000001203 */
[----:B------:R0:W0:Y:S01]  /*fab0*/  F2I.U32.TRUNC.NTZ R13, R0 ;  /* 0x00000000000d7305 */ /* 0x000022000020f000 */
[----:B------:R-:W-:-:S02]  /*fac0*/  ISETP.NE.AND.EX P0, PT, R29, RZ, PT, P0 ;  /* 0x000000ff1d00720c */ /* 0x000fc40003f05300 */
[----:B------:R-:W-:-:S03]  /*fad0*/  SHF.R.U32.HI R3, RZ, R6, R3 ;  /* 0x00000006ff037219 */ /* 0x000fc60000011603 */
[----:B------:R-:W0:Y:S01]  /*fae0*/  LDC R20, c[0x0][0x600] ;  /* 0x00018000ff147b82 */ /* 0x000e220000000800 */
[-CC-:B-1----:R-:W-:Y:S02]  /*faf0*/  SHF.R.U64 R10, R12, R8.reuse, R3.reuse ;  /* 0x000000080c0a7219 */ /* 0x182fe40000001203 */
[----:B------:R-:W-:-:S05]  /*fb00*/  SHF.R.U32.HI R3, RZ, R8, R3 ;  /* 0x00000008ff037219 */ /* 0x000fca0000011603 */
[----:B------:R-:W1:Y:S01]  /*fb10*/  LDC R27, c[0x0][0x648] ;  /* 0x00019200ff1b7b82 */ /* 0x000e620000000800 */
[-C--:B---3--:R-:W-:Y:S02]  /*fb20*/  SHF.L.U32 R4, R5, R26.reuse, RZ ;  /* 0x0000001a05047219 */ /* 0x088fe400000006ff */
[-CC-:B------:R-:W-:Y:S02]  /*fb30*/  SHF.R.U64 R14, R10, R26.reuse, R3.reuse ;  /* 0x0000001a0a0e7219 */ /* 0x180fe40000001203 */
[----:B------:R-:W-:Y:S02]  /*fb40*/  SHF.R.U32.HI R5, RZ, R26, R3 ;  /* 0x0000001aff057219 */ /* 0x000fe40000011603 */
[----:B------:R-:W-:Y:S01]  /*fb50*/  LOP3.LUT R25, RZ, R4, RZ, 0x33, !PT ;  /* 0x00000004ff197212 */ /* 0x000fe200078e33ff */
[----:B------:R-:W3:Y:S01]  /*fb60*/  LDC R30, c[0x0][0x638] ;  /* 0x00018e00ff1e7b82 */ /* 0x000ee20000000800 */
[----:B------:R-:W-:Y:S01]  /*fb70*/  SHF.L.U32 R26, R7, R26, RZ ;  /* 0x0000001a071a7219 */ /* 0x000fe200000006ff */
[----:B------:R-:W-:-:S06]  /*fb80*/  IMAD.MOV.U32 R4, RZ, RZ, R14 ;  /* 0x000000ffff047224 */ /* 0x000fcc00078e000e */
[----:B------:R-:W0:Y:S01]  /*fb90*/  LDC R31, c[0x0][0x610] ;  /* 0x00018400ff1f7b82 */ /* 0x000e220000000800 */
        /* <DEDUP_REMOVED lines=11> */
.L_x_353:
[----:B------:R-:W4:Y:S01]  /*fc50*/  LDC R3, c[0x0][0x65c] ;  /* 0x00019700ff037b82 */ /* 0x000f220000000800 */
[----:B01----:R-:W-:Y:S01]  /*fc60*/  SHF.R.U64 R0, R4, R27, R5 ;  /* 0x0000001b04007219 */ /* 0x003fe20000001205 */
[----:B------:R-:W-:Y:S01]  /*fc70*/  VIADD R7, R20, 0xffffffff ;  /* 0xffffffff14077836 */ /* 0x000fe20000000000 */
[----:B------:R-:W-:Y:S01]  /*fc80*/  LOP3.LUT R5, R10, R25, RZ, 0xc0, !PT ;  /* 0x000000190a057212 */ /* 0x000fe200078ec0ff */
[----:B------:R-:W-:Y:S02]  /*fc90*/  IMAD.MOV R13, RZ, RZ, -R13 ;  /* 0x000000ffff0d7224 */ /* 0x000fe400078e0a0d */
[----:B------:R-:W-:Y:S01]  /*fca0*/  IMAD.MOV.U32 R4, RZ, RZ, 0x1 ;  /* 0x00000001ff047424 */ /* 0x000fe200078e00ff */
[----:B------:R-:W-:Y:S02]  /*fcb0*/  LOP3.LUT R12, R12, R7, RZ, 0xc0, !PT ;  /* 0x000000070c0c7212 */ /* 0x000fe400078ec0ff */
[----:B----4-:R-:W-:Y:S01]  /*fcc0*/  ISETP.NE.AND P0, PT, R3, 0x1, PT ;  /* 0x000000010300780c */ /* 0x010fe20003f05270 */
[----:B------:R-:W-:-:S02]  /*fcd0*/  IMAD.MOV R3, RZ, RZ, -R0 ;  /* 0x000000ffff037224 */ /* 0x000fc400078e0a00 */
[----:B------:R-:W-:Y:S02]  /*fce0*/  IMAD R0, R26, R0, R5 ;  /* 0x000000001a007224 */ /* 0x000fe400078e0205 */
[----:B---3--:R-:W-:-:S04]  /*fcf0*/  IMAD R3, R3, R30, R14 ;  /* 0x0000001e03037224 */ /* 0x008fc800078e020e */
[----:B------:R-:W-:Y:S01]  /*fd00*/  IMAD R5, R3, R20, R12 ;  /* 0x0000001403057224 */ /* 0x000fe200078e020c */
[----:B------:R-:W-:-:S03]  /*fd10*/  PRMT R3, R4, 0x7610, R3 ;  /* 0x0000761004037816 */ /* 0x000fc60000000003 */
[----:B--2---:R-:W-:-:S04]  /*fd20*/  @P0 IMAD R21, R15, R13, R24 ;  /* 0x0000000d0f150224 */ /* 0x004fc800078e0218 */
[----:B------:R-:W-:-:S05]  /*fd30*/  IMAD R0, R0, R31, R21 ;  /* 0x0000001f00007224 */ /* 0x000fca00078e0215 */
[----:B------:R-:W-:Y:S02]  /*fd40*/  SEL R4, R5, R0, !P0 ;  /* 0x0000000005047207 */ /* 0x000fe40004000000 */
[----:B------:R-:W-:-:S03]  /*fd50*/  SEL R0, R0, R5, !P0 ;  /* 0x0000000500007207 */ /* 0x000fc60004000000 */
[----:B------:R0:W-:Y:S04]  /*fd60*/  STL [R1+0x4], R4 ;  /* 0x0000040401007387 */ /* 0x0001e80000100800 */
.L_x_351:
[----:B------:R2:W-:Y:S01]  /*fd70*/  STL [R1], R0 ;  /* 0x0000000001007387 */ /* 0x0005e20000100800 */
[----:B------:R-:W-:-:S13]  /*fd80*/  LOP3.LUT P0, RZ, R3, 0xff, RZ, 0xc0, !PT ;  /* 0x000000ff03ff7812 */ /* 0x000fda000780c0ff */
[----:B--2---:R-:W-:Y:S05]  /*fd90*/  @P0 BRA `(.L_x_354) ;  /* 0xffffff14002c0947 */ /* 0x004fea000383ffff */
[----:B------:R-:W-:Y:S05]  /*fda0*/  EXIT ;  /* 0x000000000000794d */ /* 0x000fea0003800000 */
.L_x_7:
[----:B0-----:R-:W-:Y:S01]  /*fdb0*/  ULDC.64 UR4, c[0x0][0x650] ;  /* 0x0001940000047ab9 */ /* 0x001fe20000000a00 */
[----:B------:R-:W-:Y:S01]  /*fdc0*/  PRMT R2, RZ, 0x7610, R2 ;  /* 0x00007610ff027816 */ /* 0x000fe20000000002 */
[----:B------:R-:W-:Y:S01]  /*fdd0*/  IMAD.MOV.U32 R12, RZ, RZ, -0x1 ;  /* 0xffffffffff0c7424 */ /* 0x000fe200078e00ff */
[----:B------:R-:W-:Y:S01]  /*fde0*/  ISETP.GE.U32.AND P0, PT, R23, UR4, PT ;  /* 0x0000000417007c0c */ /* 0x000fe2000bf06070 */
[----:B------:R-:W-:Y:S02]  /*fdf0*/  IMAD.MOV.U32 R17, RZ, RZ, -0x1 ;  /* 0xffffffffff117424 */ /* 0x000fe400078e00ff */
[----:B------:R-:W-:Y:S01]  /*fe00*/  IMAD.MOV.U32 R13, RZ, RZ, -0x1 ;  /* 0xffffffffff0d7424 */ /* 0x000fe200078e00ff */
[----:B------:R-:W-:-:S13]  /*fe10*/  ISETP.GE.U32.AND.EX P0, PT, R22, UR5, PT, P0 ;  /* 0x0000000516007c0c */ /* 0x000fda000bf06100 */
[----:B------:R-:W-:Y:S05]  /*fe20*/  @P0 BRA `(.L_x_355) ;  /* 0x0000000400380947 */ /* 0x000fea0003800000 */
        /* <DEDUP_REMOVED lines=18> */
.L_x_356:
[----:B------:R-:W0:Y:S01]  /*ff50*/  LDC.64 R26, c[0x0][0x640] ;  /* 0x00019000ff1a7b82 */ /* 0x000e220000000a00 */
[-C--:B------:R-:W-:Y:S01]  /*ff60*/  SHF.R.U64 R16, R12, R6.reuse, R13 ;  /* 0x000000060c107219 */ /* 0x080fe2000000120d */
[----:B------:R-:W-:Y:S01]  /*ff70*/  IMAD.MOV.U32 R8, RZ, RZ, R23 ;  /* 0x000000ffff087224 */ /* 0x000fe200078e0017 */
[----:B------:R-:W-:Y:S01]  /*ff80*/  SHF.R.U32.HI R2, RZ, R6, R13 ;  /* 0x00000006ff027219 */ /* 0x000fe2000001160d */
[----:B------:R-:W-:Y:S01]  /*ff90*/  IMAD.MOV.U32 R28, RZ, RZ, 0x1 ;  /* 0x00000001ff1c7424 */ /* 0x000fe200078e00ff */
        /* <DEDUP_REMOVED lines=9> */
[----:B0-----:R-:W-:-:S03]  /*10030*/  ISETP.NE.U32.AND P0, PT, R26, RZ, PT ;  /* 0x000000ff1a00720c */ /* 0x001fc60003f05070 */
[----:B------:R-:W-:Y:S01]  /*10040*/  IMAD.IADD R9, R9, 0x1, R11 ;  /* 0x0000000109097824 */ /* 0x000fe200078e020b */
[----:B------:R-:W-:Y:S02]  /*10050*/  ISETP.NE.AND.EX P0, PT, R27, RZ, PT, P0 ;  /* 0x000000ff1b00720c */ /* 0x000fe40003f05300 */
[----:B------:R-:W0:Y:S02]  /*10060*/  LDC R20, c[0x0][0x600] ;  /* 0x00018000ff147b82 */ /* 0x000e240000000800 */
[-CC-:B-1----:R-:W-:Y:S01]  /*10070*/  SHF.R.U64 R6, R8, R10.reuse, R9.reuse ;  /* 0x0000000a08067219 */ /* 0x182fe20000001209 */
[----:B------:R-:W-:Y:S01]  /*10080*/  IMAD.MOV.U32 R8, RZ, RZ, -0x1 ;  /* 0xffffffffff087424 */ /* 0x000fe200078e00ff */
[----:B------:R-:W-:-:S04]  /*10090*/  SHF.R.U32.HI R9, RZ, R10, R9 ;  /* 0x0000000aff097219 */ /* 0x000fc80000011609 */
[----:B------:R-:W1:Y:S01]  /*100a0*/  LDC R21, c[0x0][0x648] ;  /* 0x00019200ff157b82 */ /* 0x000e620000000800 */
[-CC-:B--2---:R-:W-:Y:S02]  /*100b0*/  SHF.R.U64 R17, R6, R12.reuse, R9.reuse ;  /* 0x0000000c06117219 */ /* 0x184fe40000001209 */
[----:B------:R-:W-:-:S05]  /*100c0*/  SHF.R.U32.HI R2, RZ, R12, R9 ;  /* 0x0000000cff027219 */ /* 0x000fca0000011609 */
[----:B------:R-:W2:Y:S01]  /*100d0*/  LDC R24, c[0x0][0x638] ;  /* 0x00018e00ff187b82 */ /* 0x000ea20000000800 */
[-C--:B---3--:R-:W-:Y:S02]  /*100e0*/  SHF.L.U32 R8, R8, R25.reuse, RZ ;  /* 0x0000001908087219 */ /* 0x088fe400000006ff */
[-CC-:B------:R-:W-:Y:S02]  /*100f0*/  SHF.R.U64 R19, R17, R25.reuse, R2.reuse ;  /* 0x0000001911137219 */ /* 0x180fe40000001202 */
[----:B------:R-:W-:Y:S02]  /*10100*/  LOP3.LUT R30, RZ, R8, RZ, 0x33, !PT ;  /* 0x00000008ff1e7212 */ /* 0x000fe400078e33ff */
[----:B------:R-:W-:Y:S01]  /*10110*/  SHF.R.U32.HI R9, RZ, R25, R2 ;  /* 0x00000019ff097219 */ /* 0x000fe20000011602 */
[----:B------:R-:W3:Y:S01]  /*10120*/  LDC R29, c[0x0][0x610] ;  /* 0x00018400ff1d7b82 */ /* 0x000ee20000000800 */
[----:B------:R-:W-:Y:S01]  /*10130*/  IMAD.MOV.U32 R8, RZ, RZ, R19 ;  /* 0x000000ffff087224 */ /* 0x000fe200078e0013 */
[----:B------:R-:W-:Y:S06]  /*10140*/  @!P0 BRA `(.L_x_357) ;  /* 0x0000000000288947 */ /* 0x000fec0003800000 */
        /* <DEDUP_REMOVED lines=10> */
.L_x_357:
[----:B------:R-:W4:Y:S01]  /*101f0*/  LDC R2, c[0x0][0x65c] ;  /* 0x00019700ff027b82 */ /* 0x000f220000000800 */
[----:B-1----:R-:W-:Y:S01]  /*10200*/  SHF.R.U64 R5, R8, R21, R9 ;  /* 0x0000001508057219 */ /* 0x002fe20000001209 */
[----:B0-----:R-:W-:Y:S01]  /*10210*/  VIADD R9, R20, 0xffffffff ;  /* 0xffffffff14097836 */ /* 0x001fe20000000000 */
[----:B------:R-:W-:Y:S01]  /*10220*/  SHF.L.U32 R28, R28, R25, RZ ;  /* 0x000000191c1c7219 */ /* 0x000fe200000006ff */
[----:B------:R-:W-:Y:S02]  /*10230*/  IMAD.MOV.U32 R13, RZ, RZ, R16 ;  /* 0x000000ffff0d7224 */ /* 0x000fe400078e0010 */
[----:B------:R-:W-:Y:S01]  /*10240*/  IMAD.MOV R8, RZ, RZ, -R5 ;  /* 0x000000ffff087224 */ /* 0x000fe200078e0a05 */
[----:B----4-:R-:W-:Y:S02]  /*10250*/  ISETP.NE.AND P0, PT, R2, 0x1, PT ;  /* 0x000000010200780c */ /* 0x010fe40003f05270 */
[----:B------:R-:W-:-:S11]  /*10260*/  LOP3.LUT R2, R17, R30, RZ, 0xc0, !PT ;  /* 0x0000001e11027212 */ /* 0x000fd600078ec0ff */
[----:B------:R-:W-:Y:S02]  /*10270*/  @P0 IMAD R3, R7, R14, R4 ;  /* 0x0000000e07030224 */ /* 0x000fe400078e0204 */
[----:B------:R-:W-:Y:S01]  /*10280*/  IMAD R4, R28, R5, R2 ;  /* 0x000000051c047224 */ /* 0x000fe200078e0202 */
[----:B------:R-:W-:Y:S01]  /*10290*/  LOP3.LUT R5, R6, R9, RZ, 0xc0, !PT ;  /* 0x0000000906057212 */ /* 0x000fe200078ec0ff */
[----:B--2---:R-:W-:Y:S02]  /*102a0*/  IMAD R2, R8, R24, R19 ;  /* 0x0000001808027224 */ /* 0x004fe400078e0213 */
[----:B---3--:R-:W-:Y:S02]  /*102b0*/  IMAD R3, R4, R29, R3 ;  /* 0x0000001d04037224 */ /* 0x008fe400078e0203 */
[----:B------:R-:W-:Y:S02]  /*102c0*/  IMAD R12, R2, R20, R5 ;  /* 0x00000014020c7224 */ /* 0x000fe400078e0205 */
[----:B------:R-:W-:-:S03]  /*102d0*/  IMAD.MOV.U32 R4, RZ, RZ, 0x1 ;  /* 0x00000001ff047424 */ /* 0x000fc600078e00ff */
[----:B------:R-:W-:Y:S02]  /*102e0*/  SEL R17, R12, R3, !P0 ;  /* 0x000000030c117207 */ /* 0x000fe40004000000 */
[----:B------:R-:W-:Y:S02]  /*102f0*/  PRMT R2, R4, 0x7610, R2 ;  /* 0x0000761004027816 */ /* 0x000fe40000000002 */
[----:B------:R-:W-:-:S07]  /*10300*/  SEL R12, R3, R12, !P0 ;  /* 0x0000000c030c7207 */ /* 0x000fce0004000000 */
.L_x_355:
[----:B------:R-:W-:-:S08]  /*10310*/  NOP ;  /* 0x0000000000007918 */ /* 0x000fd00000000000 */
[----:B------:R-:W0:-:S00]  /*10320*/  USETMAXREG.DEALLOC.CTAPOOL 0x28 ;  /* 0x00000028000079c8 */ /* 0x000e0000080e0500 */
[----:B0-----:R-:W-:-:S13]  /*10330*/  ISETP.NE.AND P0, PT, R0, RZ, PT ;  /* 0x000000ff0000720c */ /* 0x001fda0003f05270 */
[----:B------:R-:W-:Y:S05]  /*10340*/  @P0 EXIT ;  /* 0x000000000000094d */ /* 0x000fea0003800000 */
[----:B------:R-:W-:Y:S01]  /*10350*/  LOP3.LUT P0, RZ, R2, 0xff, RZ, 0xc0, !PT ;  /* 0x000000ff02ff7812 */ /* 0x000fe2000780c0ff */
[----:B------:R-:W-:Y:S02]  /*10360*/  IMAD.MOV.U32 R0, RZ, RZ, 0x1 ;  /* 0x00000001ff007424 */ /* 0x000fe400078e00ff */
[----:B------:R-:W-:-:S10]  /*10370*/  IMAD.MOV.U32 R6, RZ, RZ, RZ ;  /* 0x000000ffff067224 */ /* 0x000fd400078e00ff */
[----:B------:R-:W-:Y:S05]  /*10380*/  @!P0 BRA `(.L_x_358) ;  /* 0x0000000c007c8947 */ /* 0x000fea0003800000 */
[----:B------:R-:W0:Y:S01]  /*10390*/  LDC R0, c[0x0][0x28c] ;  /* 0x0000a300ff007b82 */ /* 0x000e220000000800 */
[----:B------:R-:W1:Y:S01]  /*103a0*/  S2R R8, SR_CgaCtaId ;  /* 0x0000000000087919 */ /* 0x000e620000008800 */
[----:B------:R-:W-:Y:S01]  /*103b0*/  ULDC UR5, c[0x0][0x658] ;  /* 0x0001960000057ab9 */ /* 0x000fe20000000800 */
[----:B------:R-:W-:Y:S01]  /*103c0*/  UMOV UR7, 0xffffffff ;  /* 0xffffffff00077882 */ /* 0x000fe20000000000 */
[----:B------:R-:W-:Y:S01]  /*103d0*/  ULDC UR6, c[0x0][0xc] ;  /* 0x0000030000067ab9 */ /* 0x000fe20000000800 */
[----:B------:R-:W-:Y:S01]  /*103e0*/  USHF.L.U32 UR9, UR7, UR5, URZ ;  /* 0x0000000507097299 */ /* 0x000fe2000800063f */
[----:B------:R-:W-:Y:S01]  /*103f0*/  BSSY B0, `(.L_x_358) ;  /* 0x00000d8000007945 */ /* 0x000fe20003800000 */
[----:B------:R-:W-:Y:S01]  /*10400*/  UMOV UR8, 0x1 ;  /* 0x0000000100087882 */ /* 0x000fe20000000000 */
[----:B------:R-:W-:Y:S01]  /*10410*/  ULDC UR7, c[0x0][0x10] ;  /* 0x0000040000077ab9 */ /* 0x000fe20000000800 */
[----:B------:R-:W-:Y:S01]  /*10420*/  USHF.L.U32 UR5, UR8, UR5, URZ ;  /* 0x0000000508057299 */ /* 0x000fe2000800063f */
[----:B------:R-:W-:Y:S01]  /*10430*/  IMAD.MOV.U32 R9, RZ, RZ, 0x1 ;  /* 0x00000001ff097424 */ /* 0x000fe200078e00ff */
[----:B------:R-:W-:Y:S01]  /*10440*/  UIMAD.WIDE.U32 UR6, UR6, UR7, URZ ;  /* 0x00000007060672a5 */ /* 0x000fe2000f8e003f */
[----:B------:R-:W-:Y:S01]  /*10450*/  LOP3.LUT R11, R18, 0x2, RZ, 0xfc, !PT ;  /* 0x00000002120b7812 */ /* 0x000fe200078efcff */
[----:B------:R-:W-:Y:S01]  /*10460*/  ULDC UR8, c[0x0][0x14] ;  /* 0x0000050000087ab9 */ /* 0x000fe20000000800 */
[----:B------:R-:W-:Y:S01]  /*10470*/  IMAD.MOV.U32 R6, RZ, RZ, RZ ;  /* 0x000000ffff067224 */ /* 0x000fe200078e00ff */
[----:B------:R-:W-:-:S02]  /*10480*/  UIMAD.WIDE.U32 UR30, UR6, UR8, URZ ;  /* 0x00000008061e72a5 */ /* 0x000fc4000f8e003f */
[----:B------:R-:W-:Y:S01]  /*10490*/  UIMAD UR7, UR7, UR8, URZ ;  /* 0x00000008070772a4 */ /* 0x000fe2000f8e023f */
[----:B------:R-:W-:Y:S01]  /*104a0*/  ULDC UR4, c[0x0][0x600] ;  /* 0x0001800000047ab9 */ /* 0x000fe20000000800 */
[----:B------:R-:W-:Y:S02]  /*104b0*/  ULOP3.LUT UR6, URZ, UR9, URZ, 0x33, !UPT ;  /* 0x000000093f067292 */ /* 0x000fe4000f8e333f */
[----:B------:R-:W-:Y:S01]  /*104c0*/  UIADD3 UR4, UR4, -0x1, URZ ;  /* 0xffffffff04047890 */ /* 0x000fe2000fffe03f */
[----:B0-----:R-:W-:Y:S01]  /*104d0*/  VIADD R0, R0, 0x7f ;  /* 0x0000007f00007836 */ /* 0x001fe20000000000 */
[----:B------:R-:W-:Y:S01]  /*104e0*/  UIADD3 UR7, UR31, UR7, URZ ;  /* 0x000000071f077290 */ /* 0x000fe2000fffe03f */
[----:B------:R-:W-:-:S03]  /*104f0*/  ULDC.64 UR38, c[0x0][0x198] ;  /* 0x0000660000267ab9 */ /* 0x000fc60000000a00 */
[----:B------:R-:W-:-:S04]  /*10500*/  SHF.R.S32.HI R3, RZ, 0x1f, R0 ;  /* 0x0000001fff037819 */ /* 0x000fc80000011400 */
[----:B------:R-:W-:Y:S01]  /*10510*/  LEA.HI R3, R3, R0, RZ, 0x7 ;  /* 0x0000000003037211 */ /* 0x000fe200078f38ff */
[----:B------:R-:W-:Y:S01]  /*10520*/  IMAD.MOV.U32 R0, RZ, RZ, 0x1 ;  /* 0x00000001ff007424 */ /* 0x000fe200078e00ff */
[----:B-1----:R-:W-:Y:S02]  /*10530*/  LOP3.LUT R8, R8, 0x1, RZ, 0xc0, !PT ;  /* 0x0000000108087812 */ /* 0x002fe400078ec0ff */
[----:B------:R-:W-:-:S05]  /*10540*/  SHF.R.S32.HI R7, RZ, 0x7, R3 ;  /* 0x00000007ff077819 */ /* 0x000fca0000011403 */
[----:B------:R-:W-:-:S07]  /*10550*/  VIADD R10, R7, 0x1 ;  /* 0x00000001070a7836 */ /* 0x000fce0000000000 */
.L_x_369:
[----:B------:R-:W-:-:S03]  /*10560*/  UMOV UR8, 0xffffffff ;  /* 0xffffffff00087882 */ /* 0x000fc60000000000 */
[----:B------:R-:W-:Y:S05]  /*10570*/  BRA.DIV UR8, `(.L_x_359) ;  /* 0x0000000e08a47947 */ /* 0x000fea000b800000 */
[----:B------:R-:W-:-:S13]  /*10580*/  ELECT P6, URZ, PT ;  /* 0x00000000003f782f */ /* 0x000fda00038c0000 */
.L_x_378:
[----:B------:R-:W0:Y:S01]  /*10590*/  LDC R2, c[0x0][0x28c] ;  /* 0x0000a300ff027b82 */ /* 0x000e220000000800 */
[----:B------:R-:W-:Y:S01]  /*105a0*/  BSSY B1, `(.L_x_360) ;  /* 0x0000047000017945 */ /* 0x000fe20003800000 */
[----:B0-----:R-:W-:-:S13]  /*105b0*/  ISETP.LT.OR P6, PT, R2, 0x1, !P6 ;  /* 0x000000010200780c */ /* 0x001fda00077c1670 */
[----:B------:R-:W-:Y:S05]  /*105c0*/  @P6 BRA `(.L_x_361) ;  /* 0x0000000400106947 */ /* 0x000fea0003800000 */
[----:B------:R-:W-:Y:S02]  /*105d0*/  IMAD R17, R17, 0x2, R8 ;  /* 0x0000000211117824 */ /* 0x000fe400078e0208 */
[----:B------:R-:W-:Y:S02]  /*105e0*/  IMAD R14, R12, 0xc0, RZ ;  /* 0x000000c00c0e7824 */ /* 0x000fe400078e02ff */
[----:B------:R-:W-:Y:S02]  /*105f0*/  IMAD.MOV.U32 R19, RZ, RZ, RZ ;  /* 0x000000ffff137224 */ /* 0x000fe400078e00ff */
[----:B------:R-:W-:Y:S02]  /*10600*/  IMAD.MOV.U32 R2, RZ, RZ, R10 ;  /* 0x000000ffff027224 */ /* 0x000fe400078e000a */
[----:B------:R-:W-:Y:S02]  /*10610*/  IMAD.MOV.U32 R3, RZ, RZ, R0 ;  /* 0x000000ffff037224 */ /* 0x000fe400078e0000 */
[----:B------:R-:W-:-:S02]  /*10620*/  IMAD.MOV.U32 R5, RZ, RZ, R6 ;  /* 0x000000ffff057224 */ /* 0x000fc400078e0006 */
[----:B------:R-:W-:-:S07]  /*10630*/  IMAD R17, R17, 0x50, RZ ;  /* 0x0000005011117824 */ /* 0x000fce00078e02ff */
.L_x_364:
[----:B------:R-:W0:Y:S01]  /*10640*/  S2R R15, SR_CgaCtaId ;  /* 0x00000000000f7919 */ /* 0x000e220000008800 */
[----:B------:R-:W-:Y:S01]  /*10650*/  MOV R4, 0x400 ;  /* 0x0000040000047802 */ /* 0x000fe20000000f00 */
[----:B------:R-:W1:Y:S03]  /*10660*/  S2R R12, SR_TID.X ;  /* 0x00000000000c7919 */ /* 0x000e660000002100 */
[----:B0-----:R-:W-:Y:S02]  /*10670*/  LEA R16, R15, R4, 0x18 ;  /* 0x000000040f107211 */ /* 0x001fe400078ec0ff */
[----:B------:R-:W-:Y:S02]  /*10680*/  SHF.L.U32 R4, R3, 0x1f, RZ ;  /* 0x0000001f03047819 */ /* 0x000fe400000006ff */
[----:B-1----:R-:W-:Y:S01]  /*10690*/  LOP3.LUT P1, RZ, R12, 0x7f, RZ, 0xc0, !PT ;  /* 0x0000007f0cff7812 */ /* 0x002fe2000782c0ff */
[----:B------:R-:W-:-:S04]  /*106a0*/  IMAD R15, R5, 0x8, R16 ;  /* 0x00000008050f7824 */ /* 0x000fc800078e0210 */
[----:B------:R-:W0:Y:S08]  /*106b0*/  SYNCS.PHASECHK.TRANS64.TRYWAIT P0, [R15+URZ+0x10], R4 ;  /* 0x000010040f0075a7 */ /* 0x000e30000800017f */
[----:B------:R-:W1:Y:S01]  /*106c0*/  @!P1 LDC R12, c[0x0][0x500] ;  /* 0x00014000ff0c9b82 */ /* 0x000e620000000800 */
[----:B0-----:R-:W-:Y:S05]  /*106d0*/  @!P0 BRA `(.L_x_362) ;  /* 0x0000000c006c8947 */ /* 0x001fea0003800000 */
.L_x_379:
[----:B0-----:R-:W-:Y:S01]  /*106e0*/  PRMT R4, R11, 0x9910, RZ ;  /* 0x000099100b047816 */ /* 0x001fe200000000ff */
[----:B-1----:R0:W-:Y:S03]  /*106f0*/  @!P1 SYNCS.ARRIVE.TRANS64 RZ, [R15+URZ], R12 ;  /* 0x0000000c0fff99a7 */ /* 0x0021e6000800003f */
[----:B------:R-:W-:-:S13]  /*10700*/  ISETP.NE.AND P0, PT, R4, 0x2, PT ;  /* 0x000000020400780c */ /* 0x000fda0003f05270 */
[----:B0-----:R-:W-:Y:S05]  /*10710*/  @P0 BRA `(.L_x_363) ;  /* 0x0000000000040947 */ /* 0x001fea0003800000 */
[----:B------:R-:W-:Y:S01]  /*10720*/  BPT.TRAP 0x1 ;  /* 0x000000040000795c */ /* 0x000fe20000300000 */
.L_x_363:
[----:B------:R-:W-:Y:S01]  /*10730*/  IMAD R4, R5, 0x4, R8 ;  /* 0x0000000405047824 */ /* 0x000fe200078e0208 */
[----:B------:R-:W-:Y:S01]  /*10740*/  R2UR UR34, R19 ;  /* 0x00000000132272ca */ /* 0x000fe200000e0000 */
[--C-:B------:R-:W-:Y:S01]  /*10750*/  IMAD R12, R5, 0xc000, R16.reuse ;  /* 0x0000c000050c7824 */ /* 0x100fe200078e0210 */
[----:B------:R-:W-:Y:S01]  /*10760*/  R2UR UR33, R15 ;  /* 0x000000000f2172ca */ /* 0x000fe200000e0000 */
[----:B------:R-:W-:Y:S01]  /*10770*/  IMAD R4, R4, 0x1400, RZ ;  /* 0x0000140004047824 */ /* 0x000fe200078e02ff */
[----:B------:R-:W-:Y:S01]  /*10780*/  R2UR UR36, R13 ;  /* 0x000000000d2472ca */ /* 0x000fe200000e0000 */
[----:B------:R-:W-:Y:S01]  /*10790*/  VIADD R2, R2, 0xffffffff ;  /* 0xffffffff02027836 */ /* 0x000fe20000000000 */
[----:B------:R-:W-:Y:S01]  /*107a0*/  R2UR UR24, R12 ;  /* 0x000000000c1872ca */ /* 0x000fe200000e0000 */
[----:B------:R-:W-:Y:S01]  /*107b0*/  IMAD R4, R4, 0x2, R16 ;  /* 0x0000000204047824 */ /* 0x000fe200078e0210 */
[----:B------:R-:W-:Y:S01]  /*107c0*/  R2UR UR35, R14 ;  /* 0x000000000e2372ca */ /* 0x000fe200000e0000 */
[----:B------:R-:W-:Y:S01]  /*107d0*/  UIADD3 UR14, UP0, UR38, 0xf0, URZ ;  /* 0x000000f0260e7890 */ /* 0x000fe2000ff1e03f */
[----:B------:R-:W-:Y:S01]  /*107e0*/  R2UR UR19, R17 ;  /* 0x00000000111372ca */ /* 0x000fe200000e0000 */
[----:B------:R-:W-:Y:S01]  /*107f0*/  UIADD3 UR40, UP1, UR38, 0x1f0, URZ ;  /* 0x000001f026287890 */ /* 0x000fe2000ff3e03f */
[----:B------:R-:W-:Y:S01]  /*10800*/  R2UR UR8, R4 ;  /* 0x00000000040872ca */ /* 0x000fe200000e0000 */
[----:B------:R-:W-:Y:S01]  /*10810*/  UIADD3.X UR15, URZ, UR39, URZ, UP0, !UPT ;  /* 0x000000273f0f7290 */ /* 0x000fe200087fe43f */
[----:B------:R-:W-:Y:S01]  /*10820*/  ISETP.GT.AND P1, PT, R2, 0x1, PT ;  /* 0x000000010200780c */ /* 0x000fe20003f24270 */
[----:B------:R-:W-:Y:S01]  /*10830*/  UIADD3 UR26, UR34, 0x40, URZ ;  /* 0x00000040221a7890 */ /* 0x000fe2000fffe03f */
[----:B------:R-:W-:Y:S01]  /*10840*/  VIADD R5, R5, 0x1 ;  /* 0x0000000105057836 */ /* 0x000fe20000000000 */
[----:B------:R-:W-:Y:S01]  /*10850*/  UIADD3.X UR41, URZ, UR39, URZ, UP1, !UPT ;  /* 0x000000273f297290 */ /* 0x000fe20008ffe43f */
[----:B------:R-:W-:Y:S01]  /*10860*/  VIADD R19, R19, 0x80 ;  /* 0x0000008013137836 */ /* 0x000fe20000000000 */
[----:B------:R-:W-:-:S02]  /*10870*/  UIADD3 UR32, UR24, 0x100, URZ ;  /* 0x0000010018207890 */ /* 0x000fc4000fffe03f */
[----:B------:R-:W-:Y:S01]  /*10880*/  UIADD3 UR24, UR24, 0x6100, URZ ;  /* 0x0000610018187890 */ /* 0x000fe2000fffe03f */
[----:B------:R-:W-:Y:S01]  /*10890*/  ISETP.NE.AND P0, PT, R5, 0x2, PT ;  /* 0x000000020500780c */ /* 0x000fe20003f05270 */
[----:B------:R-:W-:Y:S01]  /*108a0*/  UMOV UR22, 0x0 ;  /* 0x0000000000167882 */ /* 0x000fe20000000000 */
[----:B------:R-:W-:Y:S01]  /*108b0*/  UMOV UR23, 0x10000000 ;  /* 0x1000000000177882 */ /* 0x000fe20000000000 */
[----:B------:R-:W-:Y:S01]  /*108c0*/  UIADD3 UR16, UR8, 0x18100, URZ ;  /* 0x0001810008107890 */ /* 0x000fe2000fffe03f */
[----:B------:R-:W-:Y:S01]  /*108d0*/  SEL R4, RZ, 0x1, P0 ;  /* 0x00000001ff047807 */ /* 0x000fe20000000000 */
[----:B------:R-:W-:Y:S01]  /*108e0*/  UIADD3 UR8, UR8, 0x1d100, URZ ;  /* 0x0001d10008087890 */ /* 0x000fe2000fffe03f */
[----:B------:R0:W-:Y:S01]  /*108f0*/  UTMALDG.3D [UR32], [UR14], desc[UR22] ;  /* 0x000016200e0075b4 */ /* 0x0001e20008011000 */
[----:B------:R-:W-:Y:S01]  /*10900*/  UMOV UR25, UR33 ;  /* 0x0000002100197c82 */ /* 0x000fe20008000000 */
[----:B------:R-:W-:Y:S01]  /*10910*/  UMOV UR28, UR36 ;  /* 0x00000024001c7c82 */ /* 0x000fe20008000000 */
        /* <DEDUP_REMOVED lines=8> */
[----:B------:R0:W-:Y:S01]  /*109a0*/  UTMALDG.3D [UR24], [UR14], desc[UR22] ;  /* 0x000016180e0075b4 */ /* 0x0001e20008011000 */
[----:B------:R-:W-:Y:S01]  /*109b0*/  UMOV UR10, UR26 ;  /* 0x0000001a000a7c82 */ /* 0x000fe20008000000 */
[----:B------:R-:W-:-:S02]  /*109c0*/  LOP3.LUT R3, R3, R4, RZ, 0x3c, !PT ;  /* 0x0000000403037212 */ /* 0x000fc400078e3cff */
[----:B------:R-:W-:Y:S01]  /*109d0*/  SEL R5, R5, RZ, P0 ;  /* 0x000000ff05057207 */ /* 0x000fe20000000000 */
[----:B------:R0:W-:Y:S01]  /*109e0*/  UTMALDG.3D.MULTICAST [UR16], [UR40], UR13, desc[UR22] ;  /* 0x00001610280073b4 */ /* 0x0001e2000801180d */
[----:B------:R0:W-:Y:S02]  /*109f0*/  UTMALDG.3D.MULTICAST [UR8], [UR40], UR13, desc[UR22] ;  /* 0x00001608280073b4 */ /* 0x0001e4000801180d */
[----:B0-----:R-:W-:Y:S05]  /*10a00*/  @P1 BRA `(.L_x_364) ;  /* 0xfffffffc000c1947 */ /* 0x001fea000383ffff */
.L_x_361:
[----:B------:R-:W-:Y:S05]  /*10a10*/  BSYNC B1 ;  /* 0x0000000000017941 */ /* 0x000fea0003800000 */
.L_x_360:
[----:B------:R-:W-:Y:S01]  /*10a20*/  LOP3.LUT P1, RZ, R9, 0xff, RZ, 0xc0, !PT ;  /* 0x000000ff09ff7812 */ /* 0x000fe2000782c0ff */
[----:B------:R-:W-:Y:S01]  /*10a30*/  IMAD.IADD R6, R7, 0x1, R6 ;  /* 0x0000000107067824 */ /* 0x000fe200078e0206 */
[----:B------:R-:W-:Y:S01]  /*10a40*/  IADD3 R23, P2, R23, UR30, RZ ;  /* 0x0000001e17177c10 */ /* 0x000fe2000ff5e0ff */
[----:B------:R-:W-:Y:S01]  /*10a50*/  ULDC.64 UR8, c[0x0][0x650] ;  /* 0x0001940000087ab9 */ /* 0x000fe20000000a00 */
[----:B------:R-:W-:Y:S01]  /*10a60*/  BSSY B1, `(.L_x_365) ;  /* 0x000006e000017945 */ /* 0x000fe20003800000 */
[----:B------:R-:W-:Y:S01]  /*10a70*/  IMAD.MOV.U32 R12, RZ, RZ, -0x1 ;  /* 0xffffffffff0c7424 */ /* 0x000fe200078e00ff */
[----:B------:R-:W-:Y:S01]  /*10a80*/  ISETP.GT.U32.AND P0, PT, R6, 0x1, PT ;  /* 0x000000010600780c */ /* 0x000fe20003f04070 */
[----:B------:R-:W-:Y:S01]  /*10a90*/  IMAD.MOV.U32 R17, RZ, RZ, -0x1 ;  /* 0xffffffffff117424 */ /* 0x000fe200078e00ff */
[----:B------:R-:W-:Y:S01]  /*10aa0*/  SHF.R.U32.HI R2, RZ, 0x1, R6 ;  /* 0x00000001ff027819 */ /* 0x000fe20000011606 */
[----:B------:R-:W-:Y:S01]  /*10ab0*/  IMAD.MOV.U32 R13, RZ, RZ, -0x1 ;  /* 0xffffffffff0d7424 */ /* 0x000fe200078e00ff */
[----:B------:R-:W-:-:S02]  /*10ac0*/  ISETP.LT.U32.AND P0, PT, R7, 0x2, P0 ;  /* 0x000000020700780c */ /* 0x000fc40000701070 */
[----:B------:R-:W-:Y:S01]  /*10ad0*/  IADD3.X R22, R22, UR7, RZ, P2, !PT ;  /* 0x0000000716167c10 */ /* 0x000fe200097fe4ff */
[----:B------:R-:W0:Y:S01]  /*10ae0*/  @P1 S2R R4, SR_CgaCtaId ;  /* 0x0000000000041919 */ /* 0x000e220000008800 */
[----:B------:R-:W-:Y:S02]  /*10af0*/  @P1 MOV R3, 0x400 ;  /* 0x0000040000031802 */ /* 0x000fe40000000f00 */
[----:B------:R-:W-:Y:S02]  /*10b00*/  ISETP.GE.U32.AND P2, PT, R23, UR8, PT ;  /* 0x0000000817007c0c */ /* 0x000fe4000bf46070 */
[----:B------:R-:W-:Y:S02]  /*10b10*/  LOP3.LUT R2, R2, 0x1, RZ, 0xc0, !PT ;  /* 0x0000000102027812 */ /* 0x000fe400078ec0ff */
[----:B------:R-:W-:Y:S02]  /*10b20*/  LOP3.LUT R6, R6, 0x1, RZ, 0xc0, !PT ;  /* 0x0000000106067812 */ /* 0x000fe400078ec0ff */
[----:B------:R-:W-:-:S02]  /*10b30*/  PRMT R9, RZ, 0x7610, R9 ;  /* 0x00007610ff097816 */ /* 0x000fc40000000009 */
[----:B0-----:R-:W-:-:S04]  /*10b40*/  @P1 LEA R3, R4, R3, 0x18 ;  /* 0x0000000304031211 */ /* 0x001fc800078ec0ff */
[----:B------:R0:W-:Y:S01]  /*10b50*/  @P1 SYNCS.ARRIVE.TRANS64.A1T0 RZ, [R3+URZ+0x38], RZ ;  /* 0x000038ff03ff19a7 */ /* 0x0001e2000810003f */
[----:B------:R-:W-:-:S04]  /*10b60*/  ISETP.NE.U32.AND P1, PT, R2, 0x1, PT ;  /* 0x000000010200780c */ /* 0x000fc80003f25070 */
[----:B------:R-:W-:Y:S02]  /*10b70*/  ISETP.GT.U32.AND P1, PT, R7, 0x1, !P1 ;  /* 0x000000010700780c */ /* 0x000fe40004f24070 */
[----:B0-----:R-:W-:Y:S02]  /*10b80*/  SEL R3, RZ, 0x1, !P0 ;  /* 0x00000001ff037807 */ /* 0x001fe40004000000 */
[----:B------:R-:W-:Y:S02]  /*10b90*/  ISETP.GE.U32.AND.EX P0, PT, R22, UR9, PT, P2 ;  /* 0x0000000916007c0c */ /* 0x000fe4000bf06120 */
[----:B------:R-:W-:-:S04]  /*10ba0*/  SEL R2, RZ, 0x1, !P1 ;  /* 0x00000001ff027807 */ /* 0x000fc80004800000 */
[----:B------:R-:W-:Y:S02]  /*10bb0*/  LOP3.LUT R0, R2, R0, R3, 0x96, !PT ;  /* 0x0000000002007212 */ /* 0x000fe400078e9603 */
[----:B------:R-:W-:-:S05]  /*10bc0*/  PRMT R2, RZ, 0x7610, R2 ;  /* 0x00007610ff027816 */ /* 0x000fca0000000002 */
[----:B------:R-:W-:Y:S05]  /*10bd0*/  @P0 BRA `(.L_x_366) ;  /* 0x0000000400580947 */ /* 0x000fea0003800000 */
[----:B------:R-:W0:Y:S01]  /*10be0*/  S2R R14, SR_CTAID.X ;  /* 0x00000000000e7919 */ /* 0x000e220000002500 */
[----:B------:R-:W-:Y:S01]  /*10bf0*/  ULDC.64 UR8, c[0x0][0x628] ;  /* 0x00018a0000087ab9 */ /* 0x000fe20000000a00 */
[----:B------:R-:W1:Y:S01]  /*10c00*/  LDC R15, c[0x0][0x144] ;  /* 0x00005100ff0f7b82 */ /* 0x000e620000000800 */
[----:B------:R-:W-:Y:S01]  /*10c10*/  ISETP.NE.U32.AND P0, PT, RZ, UR8, PT ;  /* 0x00000008ff007c0c */ /* 0x000fe2000bf05070 */
[----:B------:R-:W2:Y:S01]  /*10c20*/  S2R R12, SR_CTAID.Y ;  /* 0x00000000000c7919 */ /* 0x000ea20000002600 */
[----:B------:R-:W-:Y:S01]  /*10c30*/  ULDC UR11, c[0x0][0x630] ;  /* 0x00018c00000b7ab9 */ /* 0x000fe20000000800 */
[----:B------:R-:W-:Y:S01]  /*10c40*/  ULDC UR12, c[0x0][0x150] ;  /* 0x00005400000c7ab9 */ /* 0x000fe20000000800 */
[----:B------:R-:W-:Y:S01]  /*10c50*/  ISETP.NE.AND.EX P0, PT, RZ, UR9, PT, P0 ;  /* 0x00000009ff007c0c */ /* 0x000fe2000bf05300 */
[----:B------:R-:W-:Y:S02]  /*10c60*/  IMAD.MOV.U32 R2, RZ, RZ, R23 ;  /* 0x000000ffff027224 */ /* 0x000fe400078e0017 */
[----:B------:R-:W-:Y:S01]  /*10c70*/  IMAD.MOV.U32 R3, RZ, RZ, R22 ;  /* 0x000000ffff037224 */ /* 0x000fe200078e0016 */
[----:B0-----:R-:W-:-:S09]  /*10c80*/  I2FP.F32.U32 R16, R14 ;  /* 0x0000000e00107245 */ /* 0x001fd20000201000 */
[----:B------:R-:W-:Y:S05]  /*10c90*/  @!P0 BRA `(.L_x_367) ;  /* 0x0000000000288947 */ /* 0x000fea0003800000 */
[----:B------:R-:W-:Y:S02]  /*10ca0*/  ULDC UR10, c[0x0][0x634] ;  /* 0x00018d00000a7ab9 */ /* 0x000fe40000000800 */
[----:B------:R-:W-:-:S05]  /*10cb0*/  IADD3 R3, P0, R23, UR10, RZ ;  /* 0x0000000a17037c10 */ /* 0x000fca000ff1e0ff */
[----:B------:R-:W-:-:S04]  /*10cc0*/  IMAD.X R13, RZ, RZ, R22, P0 ;  /* 0x000000ffff0d7224 */ /* 0x000fc800000e0616 */
[----:B------:R-:W-:-:S04]  /*10cd0*/  IMAD.WIDE.U32 R4, R13, UR8, RZ ;  /* 0x000000080d047c25 */ /* 0x000fc8000f8e00ff */
[----:B------:R-:W-:-:S04]  /*10ce0*/  IMAD.WIDE.U32 R4, P0, R3, UR9, R4 ;  /* 0x0000000903047c25 */ /* 0x000fc8000f800004 */
[----:B------:R-:W-:-:S04]  /*10cf0*/  IMAD.WIDE.U32 R2, R3, UR8, RZ ;  /* 0x0000000803027c25 */ /* 0x000fc8000f8e00ff */
[----:B------:R-:W-:Y:S01]  /*10d00*/  IMAD.MOV.U32 R2, RZ, RZ, R5 ;  /* 0x000000ffff027224 */ /* 0x000fe200078e0005 */
[----:B------:R-:W-:Y:S01]  /*10d10*/  IADD3 RZ, P1, R3, R4, RZ ;  /* 0x0000000403ff7210 */ /* 0x000fe20007f3e0ff */
[----:B------:R-:W-:-:S04]  /*10d20*/  IMAD.X R3, RZ, RZ, RZ, P0 ;  /* 0x000000ffff037224 */ /* 0x000fc800000e06ff */
[----:B------:R-:W-:-:S08]  /*10d30*/  IMAD.WIDE.U32.X R2, R13, UR9, R2, P1 ;  /* 0x000000090d027c25 */ /* 0x000fd000088e0402 */
.L_x_367:
[----:B------:R-:W-:Y:S01]  /*10d40*/  FMUL R16, R16, UR12 ;  /* 0x0000000c10107c20 */ /* 0x000fe20008400000 */
[--C-:B------:R-:W-:Y:S01]  /*10d50*/  SHF.R.U64 R13, R2, UR11, R3.reuse ;  /* 0x0000000b020d7c19 */ /* 0x100fe20008001203 */
[----:B------:R-:W-:Y:S01]  /*10d60*/  ULDC.64 UR8, c[0x0][0x620] ;  /* 0x0001880000087ab9 */ /* 0x000fe20000000a00 */
[----:B------:R-:W-:Y:S01]  /*10d70*/  SHF.R.U32.HI R2, RZ, UR11, R3 ;  /* 0x0000000bff027c19 */ /* 0x000fe20008011603 */
[----:B------:R-:W-:Y:S01]  /*10d80*/  IMAD.MOV.U32 R3, RZ, RZ, R22 ;  /* 0x000000ffff037224 */ /* 0x000fe200078e0016 */
[----:B------:R-:W-:Y:S01]  /*10d90*/  IADD3 R17, P0, RZ, -R13, RZ ;  /* 0x8000000dff117210 */ /* 0x000fe20007f1e0ff */
[----:B------:R-:W0:Y:S01]  /*10da0*/  F2I.U32.TRUNC.NTZ R16, R16 ;  /* 0x0000001000107305 */ /* 0x000e22000020f000 */
[----:B------:R-:W-:-:S03]  /*10db0*/  ULDC.64 UR10, c[0x0][0x640] ;  /* 0x00019000000a7ab9 */ /* 0x000fc60000000a00 */
[----:B------:R-:W-:Y:S01]  /*10dc0*/  IMAD.X R2, RZ, RZ, ~R2, P0 ;  /* 0x000000ffff027224 */ /* 0x000fe200000e0e02 */
[----:B------:R-:W-:-:S03]  /*10dd0*/  ISETP.NE.U32.AND P0, PT, RZ, UR10, PT ;  /* 0x0000000aff007c0c */ /* 0x000fc6000bf05070 */
[----:B------:R-:W-:Y:S01]  /*10de0*/  IMAD R2, R2, UR8, RZ ;  /* 0x0000000802027c24 */ /* 0x000fe2000f8e02ff */
[----:B------:R-:W-:-:S03]  /*10df0*/  ISETP.NE.AND.EX P0, PT, RZ, UR11, PT, P0 ;  /* 0x0000000bff007c0c */ /* 0x000fc6000bf05300 */
[C---:B------:R-:W-:Y:S01]  /*10e00*/  IMAD R5, R17.reuse, UR9, R2 ;  /* 0x0000000911057c24 */ /* 0x040fe2000f8e0202 */
[----:B------:R-:W-:Y:S01]  /*10e10*/  ULDC UR9, c[0x0][0x154] ;  /* 0x0000550000097ab9 */ /* 0x000fe20000000800 */
[----:B------:R-:W-:Y:S02]  /*10e20*/  IMAD.MOV.U32 R2, RZ, RZ, R23 ;  /* 0x000000ffff027224 */ /* 0x000fe400078e0017 */
[----:B0-----:R-:W-:Y:S02]  /*10e30*/  IMAD.MOV R4, RZ, RZ, -R16 ;  /* 0x000000ffff047224 */ /* 0x001fe400078e0a10 */
[----:B------:R-:W-:Y:S01]  /*10e40*/  IMAD.WIDE.U32 R2, R17, UR8, R2 ;  /* 0x0000000811027c25 */ /* 0x000fe2000f8e0002 */
[----:B------:R-:W-:-:S03]  /*10e50*/  ULDC UR8, c[0x0][0x618] ;  /* 0x0001860000087ab9 */ /* 0x000fc60000000800 */
[----:B-1----:R-:W-:Y:S01]  /*10e60*/  IMAD R14, R15, R4, R14 ;  /* 0x000000040f0e7224 */ /* 0x002fe200078e020e */
[----:B--2---:R-:W-:Y:S01]  /*10e70*/  I2FP.F32.U32 R4, R12 ;  /* 0x0000000c00047245 */ /* 0x004fe20000201000 */
[----:B------:R-:W0:Y:S01]  /*10e80*/  LDC R15, c[0x0][0x148] ;  /* 0x00005200ff0f7b82 */ /* 0x000e220000000800 */
[----:B------:R-:W-:-:S03]  /*10e90*/  IMAD.IADD R3, R3, 0x1, R5 ;  /* 0x0000000103037824 */ /* 0x000fc600078e0205 */
[----:B------:R-:W-:Y:S02]  /*10ea0*/  FMUL R4, R4, UR9 ;  /* 0x0000000904047c20 */ /* 0x000fe40008400000 */
[--C-:B------:R-:W-:Y:S02]  /*10eb0*/  SHF.R.U64 R16, R2, UR8, R3.reuse ;  /* 0x0000000802107c19 */ /* 0x100fe40008001203 */
[----:B------:R-:W-:Y:S01]  /*10ec0*/  SHF.R.U32.HI R3, RZ, UR8, R3 ;  /* 0x00000008ff037c19 */ /* 0x000fe20008011603 */
[----:B------:R1:W2:Y:S01]  /*10ed0*/  F2I.U32.TRUNC.NTZ R20, R4 ;  /* 0x0000000400147305 */ /* 0x0002a2000020f000 */
[----:B------:R-:W-:Y:S02]  /*10ee0*/  ULDC UR8, c[0x0][0x608] ;  /* 0x0001820000087ab9 */ /* 0x000fe40000000800 */
[--C-:B------:R-:W-:Y:S02]  /*10ef0*/  SHF.R.U64 R19, R16, UR8, R3.reuse ;  /* 0x0000000810137c19 */ /* 0x100fe40008001203 */
[----:B------:R-:W-:Y:S01]  /*10f00*/  SHF.R.U32.HI R2, RZ, UR8, R3 ;  /* 0x00000008ff027c19 */ /* 0x000fe20008011603 */
[----:B------:R-:W-:-:S03]  /*10f10*/  ULDC UR8, c[0x0][0x658] ;  /* 0x0001960000087ab9 */ /* 0x000fc60000000800 */
[--C-:B------:R-:W-:Y:S02]  /*10f20*/  SHF.R.U64 R17, R19, UR8, R2.reuse ;  /* 0x0000000813117c19 */ /* 0x100fe40008001202 */
[----:B------:R-:W-:-:S03]  /*10f30*/  SHF.R.U32.HI R21, RZ, UR8, R2 ;  /* 0x00000008ff157c19 */ /* 0x000fc60008011602 */
[----:B------:R-:W-:Y:S02]  /*10f40*/  IMAD.MOV.U32 R2, RZ, RZ, R17 ;  /* 0x000000ffff027224 */ /* 0x000fe400078e0011 */
[----:B------:R-:W-:Y:S01]  /*10f50*/  IMAD.MOV.U32 R3, RZ, RZ, R21 ;  /* 0x000000ffff037224 */ /* 0x000fe200078e0015 */
[----:B-12---:R-:W-:Y:S06]  /*10f60*/  @!P0 BRA `(.L_x_368) ;  /* 0x0000000000288947 */ /* 0x006fec0003800000 */
        /* <DEDUP_REMOVED lines=10> */
.L_x_368:
[----:B------:R-:W1:Y:S01]  /*11010*/  LDC R4, c[0x0][0x65c] ;  /* 0x00019700ff047b82 */ /* 0x000e620000000800 */
[----:B------:R-:W-:Y:S01]  /*11020*/  ULDC UR8, c[0x0][0x648] ;  /* 0x0001920000087ab9 */ /* 0x000fe20000000800 */
[----:B------:R-:W-:Y:S01]  /*11030*/  LOP3.LUT R19, R19, UR6, RZ, 0xc0, !PT ;  /* 0x0000000613137c12 */ /* 0x000fe2000f8ec0ff */
[----:B------:R-:W-:Y:S01]  /*11040*/  IMAD.MOV R20, RZ, RZ, -R20 ;  /* 0x000000ffff147224 */ /* 0x000fe200078e0a14 */
[----:B------:R-:W-:Y:S01]  /*11050*/  SHF.R.U64 R2, R2, UR8, R3 ;  /* 0x0000000802027c19 */ /* 0x000fe20008001203 */
[----:B------:R-:W-:Y:S01]  /*11060*/  ULDC UR8, c[0x0][0x638] ;  /* 0x00018e0000087ab9 */ /* 0x000fe20000000800 */
[----:B------:R-:W-:Y:S01]  /*11070*/  LOP3.LUT R16, R16, UR4, RZ, 0xc0, !PT ;  /* 0x0000000410107c12 */ /* 0x000fe2000f8ec0ff */
[----:B------:R-:W-:Y:S02]  /*11080*/  ULDC UR9, c[0x0][0x610] ;  /* 0x0001840000097ab9 */ /* 0x000fe40000000800 */
[----:B------:R-:W-:Y:S01]  /*11090*/  IMAD R19, R2, UR5, R19 ;  /* 0x0000000502137c24 */ /* 0x000fe2000f8e0213 */
[----:B-1----:R-:W-:Y:S01]  /*110a0*/  ISETP.NE.AND P0, PT, R4, 0x1, PT ;  /* 0x000000010400780c */ /* 0x002fe20003f05270 */
[----:B------:R-:W-:-:S02]  /*110b0*/  IMAD.MOV R4, RZ, RZ, -R2 ;  /* 0x000000ffff047224 */ /* 0x000fc400078e0a02 */
[----:B------:R-:W-:Y:S02]  /*110c0*/  IMAD.MOV.U32 R2, RZ, RZ, 0x1 ;  /* 0x00000001ff027424 */ /* 0x000fe400078e00ff */
[----:B------:R-:W-:Y:S01]  /*110d0*/  IMAD R17, R4, UR8, R17 ;  /* 0x0000000804117c24 */ /* 0x000fe2000f8e0211 */
[----:B------:R-:W-:-:S03]  /*110e0*/  ULDC UR8, c[0x0][0x600] ;  /* 0x0001800000087ab9 */ /* 0x000fc60000000800 */
[----:B------:R-:W-:-:S04]  /*110f0*/  IMAD R3, R17, UR8, R16 ;  /* 0x0000000811037c24 */ /* 0x000fc8000f8e0210 */
[----:B0-----:R-:W-:-:S04]  /*11100*/  @P0 IMAD R14, R15, R20, R12 ;  /* 0x000000140f0e0224 */ /* 0x001fc800078e020c */
[----:B------:R-:W-:-:S05]  /*11110*/  IMAD R14, R19, UR9, R14 ;  /* 0x00000009130e7c24 */ /* 0x000fca000f8e020e */
[----:B------:R-:W-:Y:S02]  /*11120*/  SEL R17, R3, R14, !P0 ;  /* 0x0000000e03117207 */ /* 0x000fe40004000000 */
[----:B------:R-:W-:-:S07]  /*11130*/  SEL R12, R14, R3, !P0 ;  /* 0x000000030e0c7207 */ /* 0x000fce0004000000 */
.L_x_366:
[----:B------:R-:W-:Y:S05]  /*11140*/  BSYNC B1 ;  /* 0x0000000000017941 */ /* 0x000fea0003800000 */
.L_x_365:
[----:B------:R-:W-:-:S13]  /*11150*/  LOP3.LUT P0, RZ, R2, 0xff, RZ, 0xc0, !PT ;  /* 0x000000ff02ff7812 */ /* 0x000fda000780c0ff */
[----:B------:R-:W-:Y:S05]  /*11160*/  @P0 BRA `(.L_x_369) ;  /* 0xfffffff000fc0947 */ /* 0x000fea000383ffff */
[----:B------:R-:W-:Y:S05]  /*11170*/  BSYNC B0 ;  /* 0x0000000000007941 */ /* 0x000fea0003800000 */
.L_x_358:
[----:B------:R-:W-:-:S03]  /*11180*/  UMOV UR8, 0xffffffff ;  /* 0xffffffff00087882 */ /* 0x000fc60000000000 */
[----:B------:R-:W-:Y:S05]  /*11190*/  BRA.DIV UR8, `(.L_x_370) ;  /* 0x0000000208d07947 */ /* 0x000fea000b800000 */
[----:B------:R-:W-:-:S13]  /*111a0*/  ELECT P6, URZ, PT ;  /* 0x00000000003f782f */ /* 0x000fda00038c0000 */
.L_x_382:
[----:B------:R-:W-:Y:S04]  /*111b0*/  BSSY B0, `(.L_x_371) ;  /* 0x0000019000007945 */ /* 0x000fe80003800000 */
[----:B------:R-:W-:Y:S05]  /*111c0*/  @!P6 BRA `(.L_x_372) ;  /* 0x00000000005ce947 */ /* 0x000fea0003800000 */
[----:B------:R-:W-:-:S04]  /*111d0*/  LOP3.LUT R18, R18, 0x2, RZ, 0xfc, !PT ;  /* 0x0000000212127812 */ /* 0x000fc800078efcff */
[----:B------:R-:W-:-:S13]  /*111e0*/  ISETP.NE.AND P0, PT, R18, 0x3, PT ;  /* 0x000000031200780c */ /* 0x000fda0003f05270 */
[----:B------:R-:W-:Y:S05]  /*111f0*/  @!P0 BRA `(.L_x_373) ;  /* 0x0000000000048947 */ /* 0x000fea0003800000 */
[----:B------:R-:W-:Y:S01]  /*11200*/  BPT.TRAP 0x1 ;  /* 0x000000040000795c */ /* 0x000fe20000300000 */
.L_x_373:
[----:B------:R-:W0:Y:S01]  /*11210*/  S2R R3, SR_CgaCtaId ;  /* 0x0000000000037919 */ /* 0x000e220000008800 */
[----:B------:R-:W-:-:S04]  /*11220*/  MOV R2, 0x400 ;  /* 0x0000040000027802 */ /* 0x000fc80000000f00 */
[----:B0-----:R-:W-:Y:S02]  /*11230*/  LEA R3, R3, R2, 0x18 ;  /* 0x0000000203037211 */ /* 0x001fe400078ec0ff */
[----:B------:R-:W-:-:S03]  /*11240*/  SHF.L.U32 R2, R0, 0x1f, RZ ;  /* 0x0000001f00027819 */ /* 0x000fc600000006ff */
[----:B------:R-:W-:-:S04]  /*11250*/  VIADD R3, R3, 0x10 ;  /* 0x0000001003037836 */ /* 0x000fc80000000000 */
[C---:B------:R-:W-:Y:S02]  /*11260*/  IMAD R7, R6.reuse, 0x8, R3 ;  /* 0x0000000806077824 */ /* 0x040fe400078e0203 */
[----:B------:R-:W-:Y:S02]  /*11270*/  VIADD R6, R6, 0x1 ;  /* 0x0000000106067836 */ /* 0x000fe40000000000 */
[----:B------:R-:W0:Y:S03]  /*11280*/  SYNCS.PHASECHK.TRANS64.TRYWAIT P0, [R7+URZ], R2 ;  /* 0x00000002070075a7 */ /* 0x000e26000800017f */
[----:B------:R-:W-:-:S04]  /*11290*/  ISETP.NE.AND P1, PT, R6, 0x2, PT ;  /* 0x000000020600780c */ /* 0x000fc80003f25270 */
[----:B------:R-:W-:Y:S02]  /*112a0*/  SEL R5, RZ, 0x1, P1 ;  /* 0x00000001ff057807 */ /* 0x000fe40000800000 */
[----:B------:R-:W-:Y:S02]  /*112b0*/  SEL R6, R6, RZ, P1 ;  /* 0x000000ff06067207 */ /* 0x000fe40000800000 */
[----:B------:R-:W-:Y:S01]  /*112c0*/  LOP3.LUT R0, R0, R5, RZ, 0x3c, !PT ;  /* 0x0000000500007212 */ /* 0x000fe200078e3cff */
[----:B0-----:R-:W-:Y:S06]  /*112d0*/  @!P0 BRA `(.L_x_374) ;  /* 0x0000000000a08947 */ /* 0x001fec0003800000 */
.L_x_383:
[----:B------:R-:W-:Y:S01]  /*112e0*/  IMAD R3, R6, 0x8, R3 ;  /* 0x0000000806037824 */ /* 0x000fe200078e0203 */
[----:B------:R-:W-:-:S07]  /*112f0*/  SHF.L.U32 R0, R0, 0x1f, RZ ;  /* 0x0000001f00007819 */ /* 0x000fce00000006ff */
.L_x_375:
[----:B-1----:R1:W2:Y:S02]  /*11300*/  SYNCS.PHASECHK.TRANS64.TRYWAIT P0, [R3+URZ], R0 ;  /* 0x00000000030075a7 */ /* 0x0022a4000800017f */
[----:B--2---:R-:W-:Y:S05]  /*11310*/  @!P0 NANOSLEEP.SYNCS 0x989680 ;  /* 0x009896800000895d */ /* 0x004fea0003900000 */
[----:B------:R-:W2:Y:S02]  /*11320*/  @!P0 SYNCS.PHASECHK.TRANS64 P0, [R3+URZ], R0 ;  /* 0x00000000030085a7 */ /* 0x000ea4000800007f */
[----:B--2---:R-:W-:Y:S05]  /*11330*/  @!P0 BRA `(.L_x_375) ;  /* 0xfffffffc00f08947 */ /* 0x004fea000383ffff */
.L_x_372:
[----:B------:R-:W-:Y:S05]  /*11340*/  BSYNC B0 ;  /* 0x0000000000007941 */ /* 0x000fea0003800000 */
.L_x_371:
[----:B------:R-:W-:Y:S05]  /*11350*/  EXIT ;  /* 0x000000000000794d */ /* 0x000fea0003800000 */
.L_x_21:
[----:B--2---:R2:W3:Y:S02]  /*11360*/  SYNCS.PHASECHK.TRANS64.TRYWAIT P1, [R3+URZ], R0 ;  /* 0x00000000030075a7 */ /* 0x0044e4000802017f */
[----:B---3--:R-:W-:Y:S05]  /*11370*/  @!P1 NANOSLEEP.SYNCS 0x989680 ;  /* 0x009896800000995d */ /* 0x008fea0003900000 */
[----:B------:R-:W3:Y:S02]  /*11380*/  @!P1 SYNCS.PHASECHK.TRANS64 P1, [R3+URZ], R0 ;  /* 0x00000000030095a7 */ /* 0x000ee4000802007f */
[----:B---3--:R-:W-:Y:S05]  /*11390*/  @!P1 BRA `(.L_x_21) ;  /* 0xfffffffc00f09947 */ /* 0x008fea000383ffff */
[----:B------:R-:W-:Y:S05]  /*113a0*/  BRA `(.L_x_20) ;  /* 0xffffff0000647947 */ /* 0x000fea000383ffff */
.L_x_26:
[----:B-1----:R-:W-:-:S04]  /*113b0*/  IMAD.U32 R5, RZ, RZ, UR4 ;  /* 0x00000004ff057e24 */ /* 0x002fc8000f8e00ff */
[----:B------:R1:W2:Y:S03]  /*113c0*/  SYNCS.PHASECHK.TRANS64.TRYWAIT P1, [R5+URZ], R4 ;  /* 0x00000004050075a7 */ /* 0x0002a6000802017f */
[----:B--2---:R-:W-:Y:S05]  /*113d0*/  @!P1 NANOSLEEP.SYNCS 0x989680 ;  /* 0x009896800000995d */ /* 0x004fea0003900000 */
[----:B------:R-:W2:Y:S02]  /*113e0*/  @!P1 SYNCS.PHASECHK.TRANS64 P1, [R5+URZ], R4 ;  /* 0x00000004050095a7 */ /* 0x000ea4000802007f */
[----:B--2---:R-:W-:Y:S05]  /*113f0*/  @!P1 BRA `(.L_x_26) ;  /* 0xfffffffc00ec9947 */ /* 0x004fea000383ffff */
[----:B------:R-:W-:Y:S05]  /*11400*/  BRA `(.L_x_25) ;  /* 0xffffff2000787947 */ /* 0x000fea000383ffff */
.L_x_359:
[----:B------:R-:W-:Y:S01]  /*11410*/  BSSY B1, `(.L_x_376) ;  /* 0x0000006000017945 */ /* 0x000fe20003800000 */
[----:B------:R-:W-:-:S07]  /*11420*/  IMAD.MOV.U32 R15, RZ, RZ, -0x1 ;  /* 0xffffffffff0f7424 */ /* 0x000fce00078e00ff */
[----:B------:R-:W-:Y:S05]  /*11430*/  WARPSYNC.COLLECTIVE R15, `(.L_x_377) ;  /* 0x000000000f0c7348 */ /* 0x000fea0003c00000 */
[----:B------:R-:W-:Y:S02]  /*11440*/  ELECT P6, UR62, PT ;  /* 0x00000000003e782f */ /* 0x000fe400038c0000 */
[----:B------:R-:W-:Y:S01]  /*11450*/  MOV R14, UR62 ;  /* 0x0000003e000e7c02 */ /* 0x000fe20008000f00 */
[----:B------:R-:W-:Y:S10]  /*11460*/  ENDCOLLECTIVE ;  /* 0x000000000000791b */ /* 0x000ff40003800000 */
.L_x_377:
[----:B------:R-:W-:Y:S05]  /*11470*/  BSYNC B1 ;  /* 0x0000000000017941 */ /* 0x000fea0003800000 */
.L_x_376:
[----:B------:R-:W-:Y:S05]  /*11480*/  BRA `(.L_x_378) ;  /* 0xfffffff000407947 */ /* 0x000fea000383ffff */
.L_x_362:
[----:B0-----:R0:W2:Y:S02]  /*11490*/  SYNCS.PHASECHK.TRANS64.TRYWAIT P0, [R15+URZ+0x10], R4 ;  /* 0x000010040f0075a7 */ /* 0x0010a4000800017f */
[----:B--2---:R-:W-:Y:S05]  /*114a0*/  @!P0 NANOSLEEP.SYNCS 0x989680 ;  /* 0x009896800000895d */ /* 0x004fea0003900000 */
[----:B------:R-:W2:Y:S02]  /*114b0*/  @!P0 SYNCS.PHASECHK.TRANS64 P0, [R15+URZ+0x10], R4 ;  /* 0x000010040f0085a7 */ /* 0x000ea4000800007f */
[----:B--2---:R-:W-:Y:S05]  /*114c0*/  @!P0 BRA `(.L_x_362) ;  /* 0xfffffffc00f08947 */ /* 0x004fea000383ffff */
[----:B------:R-:W-:Y:S05]  /*114d0*/  BRA `(.L_x_379) ;  /* 0xfffffff000807947 */ /* 0x000fea000383ffff */
.L_x_370:
[----:B------:R-:W-:Y:S01]  /*114e0*/  BSSY B0, `(.L_x_380) ;  /* 0x0000006000007945 */ /* 0x000fe20003800000 */
[----:B------:R-:W-:-:S07]  /*114f0*/  IMAD.MOV.U32 R15, RZ, RZ, -0x1 ;  /* 0xffffffffff0f7424 */ /* 0x000fce00078e00ff */
[----:B------:R-:W-:Y:S05]  /*11500*/  WARPSYNC.COLLECTIVE R15, `(.L_x_381) ;  /* 0x000000000f0c7348 */ /* 0x000fea0003c00000 */
[----:B------:R-:W-:Y:S02]  /*11510*/  ELECT P6, UR62, PT ;  /* 0x00000000003e782f */ /* 0x000fe400038c0000 */
[----:B------:R-:W-:Y:S01]  /*11520*/  MOV R14, UR62 ;  /* 0x0000003e000e7c02 */ /* 0x000fe20008000f00 */
[----:B------:R-:W-:Y:S10]  /*11530*/  ENDCOLLECTIVE ;  /* 0x000000000000791b */ /* 0x000ff40003800000 */
.L_x_381:
[----:B------:R-:W-:Y:S05]  /*11540*/  BSYNC B0 ;  /* 0x0000000000007941 */ /* 0x000fea0003800000 */
.L_x_380:
[----:B------:R-:W-:Y:S05]  /*11550*/  BRA `(.L_x_382) ;  /* 0xfffffffc00147947 */ /* 0x000fea000383ffff */
.L_x_374:
[----:B0-----:R0:W1:Y:S02]  /*11560*/  SYNCS.PHASECHK.TRANS64.TRYWAIT P0, [R7+URZ], R2 ;  /* 0x00000002070075a7 */ /* 0x001064000800017f */
[----:B-1----:R-:W-:Y:S05]  /*11570*/  @!P0 NANOSLEEP.SYNCS 0x989680 ;  /* 0x009896800000895d */ /* 0x002fea0003900000 */
[----:B------:R-:W1:Y:S02]  /*11580*/  @!P0 SYNCS.PHASECHK.TRANS64 P0, [R7+URZ], R2 ;  /* 0x00000002070085a7 */ /* 0x000e64000800007f */
[----:B-1----:R-:W-:Y:S05]  /*11590*/  @!P0 BRA `(.L_x_374) ;  /* 0xfffffffc00f08947 */ /* 0x002fea000383ffff */
[----:B------:R-:W-:Y:S05]  /*115a0*/  BRA `(.L_x_383) ;  /* 0xfffffffc004c7947 */ /* 0x000fea000383ffff */
.L_x_384:
[----:B------:R-:W-:-:S00]  /*115b0*/  BRA `(.L_x_384) ;  /* 0xfffffffc00fc7947 */ /* 0x000fc0000383ffff */
[----:B------:R-:W-:-:S00]  /*115c0*/  NOP ;  /* 0x0000000000007918 */ /* 0x000fc00000000000 */
        /* <DEDUP_REMOVED lines=11> */
.L_x_385:


//--------------------- .nv.global.init           --------------------------
	.section	.nv.global.init,"aw",@progbits
.nv.global.init:
	.type		$str$22,@object
	.size		$str$22,($str$23 - $str$22)
$str$22:
        /*0000*/ 	.byte	0x6b, 0x5f, 0x74, 0x69, 0x6c, 0x65, 0x5f, 0x63, 0x6f, 0x75, 0x6e, 0x74, 0x20, 0x3e, 0x3d, 0x20
        /*0010*/ 	.byte	0x31, 0x00
	.type		$str$23,@object
	.size		$str$23,(__unnamed_1 - $str$23)
$str$23:
        /*0012*/ 	.byte	0x2f, 0x74, 0x6d, 0x70, 0x2f, 0x63, 0x75, 0x74, 0x6c, 0x61, 0x73, 0x73, 0x5f, 0x73, 0x77, 0x65
        /*0022*/ 	.byte	0x65, 0x70, 0x5f, 0x73, 0x72, 0x63, 0x2f, 0x69, 0x6e, 0x63, 0x6c, 0x75, 0x64, 0x65, 0x2f, 0x63
        /*0032*/ 	.byte	0x75, 0x74, 0x6c, 0x61, 0x73, 0x73, 0x2f, 0x67, 0x65, 0x6d, 0x6d, 0x2f, 0x63, 0x6f, 0x6c, 0x6c
        /*0042*/ 	.byte	0x65, 0x63, 0x74, 0x69, 0x76, 0x65, 0x2f, 0x73, 0x6d, 0x39, 0x30, 0x5f, 0x6d, 0x6d, 0x61, 0x5f
        /*0052*/ 	.byte	0x74, 0x6d, 0x61, 0x5f, 0x67, 0x6d, 0x6d, 0x61, 0x5f, 0x73, 0x73, 0x5f, 0x77, 0x61, 0x72, 0x70
        /*0062*/ 	.byte	0x73, 0x70, 0x65, 0x63, 0x69, 0x61, 0x6c, 0x69, 0x7a, 0x65, 0x64, 0x2e, 0x68, 0x70, 0x70, 0x00
	.type		__unnamed_1,@object
	.size		__unnamed_1,(.L_0 - __unnamed_1)
__unnamed_1:
        /*0072*/ 	.byte	0x76, 0x6f, 0x69, 0x64, 0x20, 0x63, 0x75, 0x74, 0x6c, 0x61, 0x73, 0x73, 0x3a, 0x3a, 0x67, 0x65
        /* <DEDUP_REMOVED lines=181> */
        /*0bd2*/ 	.byte	0x00
.L_0:


//--------------------- .nv.shared._ZN7cutlass13device_kernelINS_4gemm6kernel13GemmUniversalIN4cute5tupleIJiiiiEEENS1_10collective13CollectiveMmaINS1_34MainloopSm90TmaGmmaWarpSpecializedILi2ENS5_IJNS4_1CILi2EEENSA_ILi1EEESC_EEENS1_35KernelTmaWarpSpecializedCooperativeEEENS5_IJNSA_ILi192EEENSA_ILi160EEENSA_ILi128EEEEEENS_10bfloat16_tENS5_IJlSC_lEEESK_SL_NS4_8TiledMMAINS4_8MMA_AtomIJNS4_4SM904GMMA27MMA_64x32x16_F32BF16BF16_SSILNSP_5MajorE0ELSR_0ELNSP_7ScaleInE1ELSS_1EEEEEENS4_6LayoutISD_NS5_IJSC_NSA_ILi0EEESW_EEEEENS5_IJNS4_10UnderscoreESZ_SZ_EEEEENS4_13SM90_TMA_LOADENS4_14ComposedLayoutINS4_7SwizzleILi3ELi4ELi3EEENS4_18smem_ptr_flag_bitsILi16EEENSV_INS5_IJNSA_ILi8EEENSA_ILi64EEEEEENS5_IJS19_SC_EEEEEEEvNS4_8identityENS4_23SM90_TMA_LOAD_MULTICASTES1D_vS1E_EENS_8epilogue10collective6detail29Sm90TmaWarpSpecializedAdapterINS1I_15DefaultEpilogueISK_SL_SL_NS1H_6thread17LinearCombinationISK_Li1EffLNS1M_9ScaleType4KindE0ELNS_15FloatRoundStyleE2ESK_EENS1_15EpilogueDefaultEEEEEvvEEEEvNT_6ParamsE --------------------------
	.section	.nv.shared._ZN7cutlass13device_kernelINS_4gemm6kernel13GemmUniversalIN4cute5tupleIJiiiiEEENS1_10collective13CollectiveMmaINS1_34MainloopSm90TmaGmmaWarpSpecializedILi2ENS5_IJNS4_1CILi2EEENSA_ILi1EEESC_EEENS1_35KernelTmaWarpSpecializedCooperativeEEENS5_IJNSA_ILi192EEENSA_ILi160EEENSA_ILi128EEEEEENS_10bfloat16_tENS5_IJlSC_lEEESK_SL_NS4_8TiledMMAINS4_8MMA_AtomIJNS4_4SM904GMMA27MMA_64x32x16_F32BF16BF16_SSILNSP_5MajorE0ELSR_0ELNSP_7ScaleInE1ELSS_1EEEEEENS4_6LayoutISD_NS5_IJSC_NSA_ILi0EEESW_EEEEENS5_IJNS4_10UnderscoreESZ_SZ_EEEEENS4_13SM90_TMA_LOADENS4_14ComposedLayoutINS4_7SwizzleILi3ELi4ELi3EEENS4_18smem_ptr_flag_bitsILi16EEENSV_INS5_IJNSA_ILi8EEENSA_ILi64EEEEEENS5_IJS19_SC_EEEEEEEvNS4_8identityENS4_23SM90_TMA_LOAD_MULTICASTES1D_vS1E_EENS_8epilogue10collective6detail29Sm90TmaWarpSpecializedAdapterINS1I_15DefaultEpilogueISK_SL_SL_NS1H_6thread17LinearCombinationISK_Li1EffLNS1M_9ScaleType4KindE0ELNS_15FloatRoundStyleE2ESK_EENS1_15EpilogueDefaultEEEEEvvEEEEvNT_6ParamsE,"aw",@nobits
	.sectionflags	@""
	.align	16
	.zero		1024


//--------------------- .nv.shared.reserved.0     --------------------------
	.section	.nv.shared.reserved.0,"aw",@nobits
	.weak		__nv_reservedSMEM_offset_0_alias
	.size		__nv_reservedSMEM_offset_0_alias, 0, 0
	.other		__nv_reservedSMEM_offset_0_alias,@"STO_CUDA_RESERVED_SHARED STV_DEFAULT"
__nv_reservedSMEM_offset_0_alias:
	.zero		0


//--------------------- .nv.global                --------------------------
	.section	.nv.global,"aw",@nobits
.nv.global:
	.type		_ZN40_INTERNAL_edaf2d0f_4_k_cu_717458a0_109174cute1_E,@object
	.size		_ZN40_INTERNAL_edaf2d0f_4_k_cu_717458a0_109174cute1_E,(_ZN40_INTERNAL_edaf2d0f_4_k_cu_717458a0_109174cuda3std3__45__cpo6cbeginE - _ZN40_INTERNAL_edaf2d0f_4_k_cu_717458a0_109174cute1_E)
_ZN40_INTERNAL_edaf2d0f_4_k_cu_717458a0_109174cute1_E:
	.zero		1
	.type		_ZN40_INTERNAL_edaf2d0f_4_k_cu_717458a0_109174cuda3std3__45__cpo6cbeginE,@object
	.size		_ZN40_INTERNAL_edaf2d0f_4_k_cu_717458a0_109174cuda3std3__45__cpo6cbeginE,(_ZN40_INTERNAL_edaf2d0f_4_k_cu_717458a0_109174cuda3std3__48in_placeE - _ZN40_INTERNAL_edaf2d0f_4_k_cu_717458a0_109174cuda3std3__45__cpo6cbeginE)
_ZN40_INTERNAL_edaf2d0f_4_k_cu_717458a0_109174cuda3std3__45__cpo6cbeginE:
	.zero		1
	.type		_ZN40_INTERNAL_edaf2d0f_4_k_cu_717458a0_109174cuda3std3__48in_placeE,@object
	.size		_ZN40_INTERNAL_edaf2d0f_4_k_cu_717458a0_109174cuda3std3__48in_placeE,(_ZN40_INTERNAL_edaf2d0f_4_k_cu_717458a0_109174cuda3std6ranges3__45__cpo9iter_moveE - _ZN40_INTERNAL_edaf2d0f_4_k_cu_717458a0_109174cuda3std3__48in_placeE)
_ZN40_INTERNAL_edaf2d0f_4_k_cu_717458a0_109174cuda3std3__48in_placeE:
	.zero		1
	.type		_ZN40_INTERNAL_edaf2d0f_4_k_cu_717458a0_109174cuda3std6ranges3__45__cpo9iter_moveE,@object
	.size		_ZN40_INTERNAL_edaf2d0f_4_k_cu_717458a0_109174cuda3std6ranges3__45__cpo9iter_moveE,(_ZN40_INTERNAL_edaf2d0f_4_k_cu_717458a0_109174cuda3std3__45__cpo5beginE - _ZN40_INTERNAL_edaf2d0f_4_k_cu_717458a0_109174cuda3std6ranges3__45__cpo9iter_moveE)
_ZN40_INTERNAL_edaf2d0f_4_k_cu_717458a0_109174cuda3std6ranges3__45__cpo9iter_moveE:
	.zero		1
	.type		_ZN40_INTERNAL_edaf2d0f_4_k_cu_717458a0_109174cuda3std3__45__cpo5beginE,@object
	.size		_ZN40_INTERNAL_edaf2d0f_4_k_cu_717458a0_109174cuda3std3__45__cpo5beginE,(_ZN40_INTERNAL_edaf2d0f_4_k_cu_717458a0_109174cuda3std3__442_GLOBAL__N__edaf2d0f_4_k_cu_717458a0_109176ignoreE - _ZN40_INTERNAL_edaf2d0f_4_k_cu_717458a0_109174cuda3std3__45__cpo5beginE)
_ZN40_INTERNAL_edaf2d0f_4_k_cu_717458a0_109174cuda3std3__45__cpo5beginE:
	.zero		1
	.type		_ZN40_INTERNAL_edaf2d0f_4_k_cu_717458a0_109174cuda3std3__442_GLOBAL__N__edaf2d0f_4_k_cu_717458a0_109176ignoreE,@object
	.size		_ZN40_INTERNAL_edaf2d0f_4_k_cu_717458a0_109174cuda3std3__442_GLOBAL__N__edaf2d0f_4_k_cu_717458a0_109176ignoreE,(_ZN40_INTERNAL_edaf2d0f_4_k_cu_717458a0_109174cute7productE - _ZN40_INTERNAL_edaf2d0f_4_k_cu_717458a0_109174cuda3std3__442_GLOBAL__N__edaf2d0f_4_k_cu_717458a0_109176ignoreE)
_ZN40_INTERNAL_edaf2d0f_4_k_cu_717458a0_109174cuda3std3__442_GLOBAL__N__edaf2d0f_4_k_cu_717458a0_109176ignoreE:
	.zero		1
	.type		_ZN40_INTERNAL_edaf2d0f_4_k_cu_717458a0_109174cute7productE,@object
	.size		_ZN40_INTERNAL_edaf2d0f_4_k_cu_717458a0_109174cute7productE,(_ZN40_INTERNAL_edaf2d0f_4_k_cu_717458a0_109174cuda3std3__45__cpo3endE - _ZN40_INTERNAL_edaf2d0f_4_k_cu_717458a0_109174cute7productE)
_ZN40_INTERNAL_edaf2d0f_4_k_cu_717458a0_109174cute7productE:
	.zero		1
	.type		_ZN40_INTERNAL_edaf2d0f_4_k_cu_717458a0_109174cuda3std3__45__cpo3endE,@object
	.size		_ZN40_INTERNAL_edaf2d0f_4_k_cu_717458a0_109174cuda3std3__45__cpo3endE,(_ZN40_INTERNAL_edaf2d0f_4_k_cu_717458a0_109174cuda3std3__419piecewise_constructE - _ZN40_INTERNAL_edaf2d0f_4_k_cu_717458a0_109174cuda3std3__45__cpo3endE)
_ZN40_INTERNAL_edaf2d0f_4_k_cu_717458a0_109174cuda3std3__45__cpo3endE:
	.zero		1
	.type		_ZN40_INTERNAL_edaf2d0f_4_k_cu_717458a0_109174cuda3std3__419piecewise_constructE,@object
	.size		_ZN40_INTERNAL_edaf2d0f_4_k_cu_717458a0_109174cuda3std3__419piecewise_constructE,(_ZN40_INTERNAL_edaf2d0f_4_k_cu_717458a0_109174cuda3std3__45__cpo4cendE - _ZN40_INTERNAL_edaf2d0f_4_k_cu_717458a0_109174cuda3std3__419piecewise_constructE)
_ZN40_INTERNAL_edaf2d0f_4_k_cu_717458a0_109174cuda3std3__419piecewise_constructE:
	.zero		1
	.type		_ZN40_INTERNAL_edaf2d0f_4_k_cu_717458a0_109174cuda3std3__45__cpo4cendE,@object
	.size		_ZN40_INTERNAL_edaf2d0f_4_k_cu_717458a0_109174cuda3std3__45__cpo4cendE,(_ZN40_INTERNAL_edaf2d0f_4_k_cu_717458a0_109174cuda3std6ranges3__45__cpo4swapE - _ZN40_INTERNAL_edaf2d0f_4_k_cu_717458a0_109174cuda3std3__45__cpo4cendE)
_ZN40_INTERNAL_edaf2d0f_4_k_cu_717458a0_109174cuda3std3__45__cpo4cendE:
	.zero		1
	.type		_ZN40_INTERNAL_edaf2d0f_4_k_cu_717458a0_109174cuda3std6ranges3__45__cpo4swapE,@object
	.size		_ZN40_INTERNAL_edaf2d0f_4_k_cu_717458a0_109174cuda3std6ranges3__45__cpo4swapE,(.L_8 - _ZN40_INTERNAL_edaf2d0f_4_k_cu_717458a0_109174cuda3std6ranges3__45__cpo4swapE)
_ZN40_INTERNAL_edaf2d0f_4_k_cu_717458a0_109174cuda3std6ranges3__45__cpo4swapE:
	.zero		1
.L_8:


//--------------------- .nv.constant0._ZN7cutlass13device_kernelINS_4gemm6kernel13GemmUniversalIN4cute5tupleIJiiiiEEENS1_10collective13CollectiveMmaINS1_34MainloopSm90TmaGmmaWarpSpecializedILi2ENS5_IJNS4_1CILi2EEENSA_ILi1EEESC_EEENS1_35KernelTmaWarpSpecializedCooperativeEEENS5_IJNSA_ILi192EEENSA_ILi160EEENSA_ILi128EEEEEENS_10bfloat16_tENS5_IJlSC_lEEESK_SL_NS4_8TiledMMAINS4_8MMA_AtomIJNS4_4SM904GMMA27MMA_64x32x16_F32BF16BF16_SSILNSP_5MajorE0ELSR_0ELNSP_7ScaleInE1ELSS_1EEEEEENS4_6LayoutISD_NS5_IJSC_NSA_ILi0EEESW_EEEEENS5_IJNS4_10UnderscoreESZ_SZ_EEEEENS4_13SM90_TMA_LOADENS4_14ComposedLayoutINS4_7SwizzleILi3ELi4ELi3EEENS4_18smem_ptr_flag_bitsILi16EEENSV_INS5_IJNSA_ILi8EEENSA_ILi64EEEEEENS5_IJS19_SC_EEEEEEEvNS4_8identityENS4_23SM90_TMA_LOAD_MULTICASTES1D_vS1E_EENS_8epilogue10collective6detail29Sm90TmaWarpSpecializedAdapterINS1I_15DefaultEpilogueISK_SL_SL_NS1H_6thread17LinearCombinationISK_Li1EffLNS1M_9ScaleType4KindE0ELNS_15FloatRoundStyleE2ESK_EENS1_15EpilogueDefaultEEEEEvvEEEEvNT_6ParamsE --------------------------
	.section	.nv.constant0._ZN7cutlass13device_kernelINS_4gemm6kernel13GemmUniversalIN4cute5tupleIJiiiiEEENS1_10collective13CollectiveMmaINS1_34MainloopSm90TmaGmmaWarpSpecializedILi2ENS5_IJNS4_1CILi2EEENSA_ILi1EEESC_EEENS1_35KernelTmaWarpSpecializedCooperativeEEENS5_IJNSA_ILi192EEENSA_ILi160EEENSA_ILi128EEEEEENS_10bfloat16_tENS5_IJlSC_lEEESK_SL_NS4_8TiledMMAINS4_8MMA_AtomIJNS4_4SM904GMMA27MMA_64x32x16_F32BF16BF16_SSILNSP_5MajorE0ELSR_0ELNSP_7ScaleInE1ELSS_1EEEEEENS4_6LayoutISD_NS5_IJSC_NSA_ILi0EEESW_EEEEENS5_IJNS4_10UnderscoreESZ_SZ_EEEEENS4_13SM90_TMA_LOADENS4_14ComposedLayoutINS4_7SwizzleILi3ELi4ELi3EEENS4_18smem_ptr_flag_bitsILi16EEENSV_INS5_IJNSA_ILi8EEENSA_ILi64EEEEEENS5_IJS19_SC_EEEEEEEvNS4_8identityENS4_23SM90_TMA_LOAD_MULTICASTES1D_vS1E_EENS_8epilogue10collective6detail29Sm90TmaWarpSpecializedAdapterINS1I_15DefaultEpilogueISK_SL_SL_NS1H_6thread17LinearCombinationISK_Li1EffLNS1M_9ScaleType4KindE0ELNS_15FloatRoundStyleE2ESK_EENS1_15EpilogueDefaultEEEEEvvEEEEvNT_6ParamsE,"a",@progbits
	.sectionflags	@""
	.align	4
.nv.constant0._ZN7cutlass13device_kernelINS_4gemm6kernel13GemmUniversalIN4cute5tupleIJiiiiEEENS1_10collective13CollectiveMmaINS1_34MainloopSm90TmaGmmaWarpSpecializedILi2ENS5_IJNS4_1CILi2EEENSA_ILi1EEESC_EEENS1_35KernelTmaWarpSpecializedCooperativeEEENS5_IJNSA_ILi192EEENSA_ILi160EEENSA_ILi128EEEEEENS_10bfloat16_tENS5_IJlSC_lEEESK_SL_NS4_8TiledMMAINS4_8MMA_AtomIJNS4_4SM904GMMA27MMA_64x32x16_F32BF16BF16_SSILNSP_5MajorE0ELSR_0ELNSP_7ScaleInE1ELSS_1EEEEEENS4_6LayoutISD_NS5_IJSC_NSA_ILi0EEESW_EEEEENS5_IJNS4_10UnderscoreESZ_SZ_EEEEENS4_13SM90_TMA_LOADENS4_14ComposedLayoutINS4_7SwizzleILi3ELi4ELi3EEENS4_18smem_ptr_flag_bitsILi16EEENSV_INS5_IJNSA_ILi8EEENSA_ILi64EEEEEENS5_IJS19_SC_EEEEEEEvNS4_8identityENS4_23SM90_TMA_LOAD_MULTICASTES1D_vS1E_EENS_8epilogue10collective6detail29Sm90TmaWarpSpecializedAdapterINS1I_15DefaultEpilogueISK_SL_SL_NS1H_6thread17LinearCombinationISK_Li1EffLNS1M_9ScaleType4KindE0ELNS_15FloatRoundStyleE2ESK_EENS1_15EpilogueDefaultEEEEEvvEEEEvNT_6ParamsE:
	.zero		1664


//--------------------- SYMBOLS --------------------------

	.type		.nv.reservedSmem.offset0,@object
	.size		.nv.reservedSmem.offset0,0x4
	.type		__assertfail,@function
